//
// Generated by NVIDIA NVVM Compiler
//
// Compiler Build ID: CL-36424714
// Cuda compilation tools, release 13.0, V13.0.88
// Based on NVVM 20.0.0
//

.version 9.0
.target sm_100
.address_size 64

	// .globl	_ZN3cub18CUB_300001_SM_10006detail11EmptyKernelIvEEvv
.global .align 1 .b8 _ZN34_INTERNAL_d1a26958_4_k_cu_c7ac91fc4cuda3std3__45__cpo5beginE[1];
.global .align 1 .b8 _ZN34_INTERNAL_d1a26958_4_k_cu_c7ac91fc4cuda3std3__45__cpo3endE[1];
.global .align 1 .b8 _ZN34_INTERNAL_d1a26958_4_k_cu_c7ac91fc4cuda3std3__45__cpo6cbeginE[1];
.global .align 1 .b8 _ZN34_INTERNAL_d1a26958_4_k_cu_c7ac91fc4cuda3std3__45__cpo4cendE[1];
.global .align 1 .b8 _ZN34_INTERNAL_d1a26958_4_k_cu_c7ac91fc4cuda3std3__45__cpo6rbeginE[1];
.global .align 1 .b8 _ZN34_INTERNAL_d1a26958_4_k_cu_c7ac91fc4cuda3std3__45__cpo4rendE[1];
.global .align 1 .b8 _ZN34_INTERNAL_d1a26958_4_k_cu_c7ac91fc4cuda3std3__45__cpo7crbeginE[1];
.global .align 1 .b8 _ZN34_INTERNAL_d1a26958_4_k_cu_c7ac91fc4cuda3std3__45__cpo5crendE[1];
.global .align 1 .b8 _ZN34_INTERNAL_d1a26958_4_k_cu_c7ac91fc4cuda3std3__436_GLOBAL__N__d1a26958_4_k_cu_c7ac91fc6ignoreE[1];
.global .align 1 .b8 _ZN34_INTERNAL_d1a26958_4_k_cu_c7ac91fc4cuda3std3__419piecewise_constructE[1];
.global .align 1 .b8 _ZN34_INTERNAL_d1a26958_4_k_cu_c7ac91fc4cuda3std3__48in_placeE[1];
.global .align 1 .b8 _ZN34_INTERNAL_d1a26958_4_k_cu_c7ac91fc4cuda3std3__420unreachable_sentinelE[1];
.global .align 1 .b8 _ZN34_INTERNAL_d1a26958_4_k_cu_c7ac91fc4cuda3std3__47nulloptE[1];
.global .align 1 .b8 _ZN34_INTERNAL_d1a26958_4_k_cu_c7ac91fc4cuda3std3__48unexpectE[1];
.global .align 1 .b8 _ZN34_INTERNAL_d1a26958_4_k_cu_c7ac91fc4cuda3std6ranges3__45__cpo4swapE[1];
.global .align 1 .b8 _ZN34_INTERNAL_d1a26958_4_k_cu_c7ac91fc4cuda3std6ranges3__45__cpo9iter_moveE[1];
.global .align 1 .b8 _ZN34_INTERNAL_d1a26958_4_k_cu_c7ac91fc4cuda3std6ranges3__45__cpo5beginE[1];
.global .align 1 .b8 _ZN34_INTERNAL_d1a26958_4_k_cu_c7ac91fc4cuda3std6ranges3__45__cpo3endE[1];
.global .align 1 .b8 _ZN34_INTERNAL_d1a26958_4_k_cu_c7ac91fc4cuda3std6ranges3__45__cpo6cbeginE[1];
.global .align 1 .b8 _ZN34_INTERNAL_d1a26958_4_k_cu_c7ac91fc4cuda3std6ranges3__45__cpo4cendE[1];
.global .align 1 .b8 _ZN34_INTERNAL_d1a26958_4_k_cu_c7ac91fc4cuda3std6ranges3__45__cpo7advanceE[1];
.global .align 1 .b8 _ZN34_INTERNAL_d1a26958_4_k_cu_c7ac91fc4cuda3std6ranges3__45__cpo9iter_swapE[1];
.global .align 1 .b8 _ZN34_INTERNAL_d1a26958_4_k_cu_c7ac91fc4cuda3std6ranges3__45__cpo4nextE[1];
.global .align 1 .b8 _ZN34_INTERNAL_d1a26958_4_k_cu_c7ac91fc4cuda3std6ranges3__45__cpo4prevE[1];
.global .align 1 .b8 _ZN34_INTERNAL_d1a26958_4_k_cu_c7ac91fc4cuda3std6ranges3__45__cpo4dataE[1];
.global .align 1 .b8 _ZN34_INTERNAL_d1a26958_4_k_cu_c7ac91fc4cuda3std6ranges3__45__cpo5cdataE[1];
.global .align 1 .b8 _ZN34_INTERNAL_d1a26958_4_k_cu_c7ac91fc4cuda3std6ranges3__45__cpo4sizeE[1];
.global .align 1 .b8 _ZN34_INTERNAL_d1a26958_4_k_cu_c7ac91fc4cuda3std6ranges3__45__cpo5ssizeE[1];
.global .align 1 .b8 _ZN34_INTERNAL_d1a26958_4_k_cu_c7ac91fc4cuda3std6ranges3__45__cpo8distanceE[1];
.global .align 1 .b8 _ZN34_INTERNAL_d1a26958_4_k_cu_c7ac91fc6thrust24THRUST_300001_SM_1000_NS8cuda_cub3parE[1];
.global .align 1 .b8 _ZN34_INTERNAL_d1a26958_4_k_cu_c7ac91fc6thrust24THRUST_300001_SM_1000_NS8cuda_cub10par_nosyncE[1];
.global .align 1 .b8 _ZN34_INTERNAL_d1a26958_4_k_cu_c7ac91fc6thrust24THRUST_300001_SM_1000_NS6system6detail10sequential3seqE[1];
.global .align 1 .b8 _ZN34_INTERNAL_d1a26958_4_k_cu_c7ac91fc6thrust24THRUST_300001_SM_1000_NS6system3cpp3parE[1];
.global .align 1 .b8 _ZN34_INTERNAL_d1a26958_4_k_cu_c7ac91fc6thrust24THRUST_300001_SM_1000_NS12placeholders2_1E[1];
.global .align 1 .b8 _ZN34_INTERNAL_d1a26958_4_k_cu_c7ac91fc6thrust24THRUST_300001_SM_1000_NS12placeholders2_2E[1];
.global .align 1 .b8 _ZN34_INTERNAL_d1a26958_4_k_cu_c7ac91fc6thrust24THRUST_300001_SM_1000_NS12placeholders2_3E[1];
.global .align 1 .b8 _ZN34_INTERNAL_d1a26958_4_k_cu_c7ac91fc6thrust24THRUST_300001_SM_1000_NS12placeholders2_4E[1];
.global .align 1 .b8 _ZN34_INTERNAL_d1a26958_4_k_cu_c7ac91fc6thrust24THRUST_300001_SM_1000_NS12placeholders2_5E[1];
.global .align 1 .b8 _ZN34_INTERNAL_d1a26958_4_k_cu_c7ac91fc6thrust24THRUST_300001_SM_1000_NS12placeholders2_6E[1];
.global .align 1 .b8 _ZN34_INTERNAL_d1a26958_4_k_cu_c7ac91fc6thrust24THRUST_300001_SM_1000_NS12placeholders2_7E[1];
.global .align 1 .b8 _ZN34_INTERNAL_d1a26958_4_k_cu_c7ac91fc6thrust24THRUST_300001_SM_1000_NS12placeholders2_8E[1];
.global .align 1 .b8 _ZN34_INTERNAL_d1a26958_4_k_cu_c7ac91fc6thrust24THRUST_300001_SM_1000_NS12placeholders2_9E[1];
.global .align 1 .b8 _ZN34_INTERNAL_d1a26958_4_k_cu_c7ac91fc6thrust24THRUST_300001_SM_1000_NS12placeholders3_10E[1];
.global .align 1 .b8 _ZN34_INTERNAL_d1a26958_4_k_cu_c7ac91fc6thrust24THRUST_300001_SM_1000_NS3seqE[1];
.global .align 1 .b8 _ZN34_INTERNAL_d1a26958_4_k_cu_c7ac91fc6thrust24THRUST_300001_SM_1000_NS6deviceE[1];

.visible .entry _ZN3cub18CUB_300001_SM_10006detail11EmptyKernelIvEEvv()
{


	ret;

}
	// .globl	_ZN3cub18CUB_300001_SM_10006detail9transform16transform_kernelINS2_10policy_hubILb1EN4cuda3std3__45tupleIJN6thrust24THRUST_300001_SM_1000_NS6detail15normal_iteratorINSA_10device_ptrIdEEEESF_EEEE10policy1000Ei13daxpy_functorSF_JPdSK_EEEvT0_iT1_T2_DpNS2_10kernel_argIT3_EE
.visible .entry _ZN3cub18CUB_300001_SM_10006detail9transform16transform_kernelINS2_10policy_hubILb1EN4cuda3std3__45tupleIJN6thrust24THRUST_300001_SM_1000_NS6detail15normal_iteratorINSA_10device_ptrIdEEEESF_EEEE10policy1000Ei13daxpy_functorSF_JPdSK_EEEvT0_iT1_T2_DpNS2_10kernel_argIT3_EE(
	.param .u32 _ZN3cub18CUB_300001_SM_10006detail9transform16transform_kernelINS2_10policy_hubILb1EN4cuda3std3__45tupleIJN6thrust24THRUST_300001_SM_1000_NS6detail15normal_iteratorINSA_10device_ptrIdEEEESF_EEEE10policy1000Ei13daxpy_functorSF_JPdSK_EEEvT0_iT1_T2_DpNS2_10kernel_argIT3_EE_param_0,
	.param .u32 _ZN3cub18CUB_300001_SM_10006detail9transform16transform_kernelINS2_10policy_hubILb1EN4cuda3std3__45tupleIJN6thrust24THRUST_300001_SM_1000_NS6detail15normal_iteratorINSA_10device_ptrIdEEEESF_EEEE10policy1000Ei13daxpy_functorSF_JPdSK_EEEvT0_iT1_T2_DpNS2_10kernel_argIT3_EE_param_1,
	.param .align 8 .b8 _ZN3cub18CUB_300001_SM_10006detail9transform16transform_kernelINS2_10policy_hubILb1EN4cuda3std3__45tupleIJN6thrust24THRUST_300001_SM_1000_NS6detail15normal_iteratorINSA_10device_ptrIdEEEESF_EEEE10policy1000Ei13daxpy_functorSF_JPdSK_EEEvT0_iT1_T2_DpNS2_10kernel_argIT3_EE_param_2[8],
	.param .align 8 .b8 _ZN3cub18CUB_300001_SM_10006detail9transform16transform_kernelINS2_10policy_hubILb1EN4cuda3std3__45tupleIJN6thrust24THRUST_300001_SM_1000_NS6detail15normal_iteratorINSA_10device_ptrIdEEEESF_EEEE10policy1000Ei13daxpy_functorSF_JPdSK_EEEvT0_iT1_T2_DpNS2_10kernel_argIT3_EE_param_3[8],
	.param .align 8 .b8 _ZN3cub18CUB_300001_SM_10006detail9transform16transform_kernelINS2_10policy_hubILb1EN4cuda3std3__45tupleIJN6thrust24THRUST_300001_SM_1000_NS6detail15normal_iteratorINSA_10device_ptrIdEEEESF_EEEE10policy1000Ei13daxpy_functorSF_JPdSK_EEEvT0_iT1_T2_DpNS2_10kernel_argIT3_EE_param_4[16],
	.param .align 8 .b8 _ZN3cub18CUB_300001_SM_10006detail9transform16transform_kernelINS2_10policy_hubILb1EN4cuda3std3__45tupleIJN6thrust24THRUST_300001_SM_1000_NS6detail15normal_iteratorINSA_10device_ptrIdEEEESF_EEEE10policy1000Ei13daxpy_functorSF_JPdSK_EEEvT0_iT1_T2_DpNS2_10kernel_argIT3_EE_param_5[16]
)
.maxntid 128
{
	.reg .pred 	%p<38>;
	.reg .b32 	%r<84>;
	.reg .b64 	%rd<98>;
	.reg .b64 	%fd<93>;

	ld.param.f64 	%fd2, [_ZN3cub18CUB_300001_SM_10006detail9transform16transform_kernelINS2_10policy_hubILb1EN4cuda3std3__45tupleIJN6thrust24THRUST_300001_SM_1000_NS6detail15normal_iteratorINSA_10device_ptrIdEEEESF_EEEE10policy1000Ei13daxpy_functorSF_JPdSK_EEEvT0_iT1_T2_DpNS2_10kernel_argIT3_EE_param_2];
	ld.param.u32 	%r45, [_ZN3cub18CUB_300001_SM_10006detail9transform16transform_kernelINS2_10policy_hubILb1EN4cuda3std3__45tupleIJN6thrust24THRUST_300001_SM_1000_NS6detail15normal_iteratorINSA_10device_ptrIdEEEESF_EEEE10policy1000Ei13daxpy_functorSF_JPdSK_EEEvT0_iT1_T2_DpNS2_10kernel_argIT3_EE_param_0];
	ld.param.u64 	%rd26, [_ZN3cub18CUB_300001_SM_10006detail9transform16transform_kernelINS2_10policy_hubILb1EN4cuda3std3__45tupleIJN6thrust24THRUST_300001_SM_1000_NS6detail15normal_iteratorINSA_10device_ptrIdEEEESF_EEEE10policy1000Ei13daxpy_functorSF_JPdSK_EEEvT0_iT1_T2_DpNS2_10kernel_argIT3_EE_param_5];
	ld.param.u64 	%rd24, [_ZN3cub18CUB_300001_SM_10006detail9transform16transform_kernelINS2_10policy_hubILb1EN4cuda3std3__45tupleIJN6thrust24THRUST_300001_SM_1000_NS6detail15normal_iteratorINSA_10device_ptrIdEEEESF_EEEE10policy1000Ei13daxpy_functorSF_JPdSK_EEEvT0_iT1_T2_DpNS2_10kernel_argIT3_EE_param_4];
	ld.param.u64 	%rd28, [_ZN3cub18CUB_300001_SM_10006detail9transform16transform_kernelINS2_10policy_hubILb1EN4cuda3std3__45tupleIJN6thrust24THRUST_300001_SM_1000_NS6detail15normal_iteratorINSA_10device_ptrIdEEEESF_EEEE10policy1000Ei13daxpy_functorSF_JPdSK_EEEvT0_iT1_T2_DpNS2_10kernel_argIT3_EE_param_3];
	ld.param.u32 	%r44, [_ZN3cub18CUB_300001_SM_10006detail9transform16transform_kernelINS2_10policy_hubILb1EN4cuda3std3__45tupleIJN6thrust24THRUST_300001_SM_1000_NS6detail15normal_iteratorINSA_10device_ptrIdEEEESF_EEEE10policy1000Ei13daxpy_functorSF_JPdSK_EEEvT0_iT1_T2_DpNS2_10kernel_argIT3_EE_param_1];
	cvta.to.global.u64 	%rd1, %rd28;
	cvta.to.global.u64 	%rd2, %rd24;
	cvta.to.global.u64 	%rd3, %rd26;
	shl.b32 	%r1, %r44, 7;
	mov.u32 	%r46, %ctaid.x;
	mul.lo.s32 	%r2, %r1, %r46;
	sub.s32 	%r3, %r45, %r2;
	min.s32 	%r4, %r1, %r3;
	shl.b32 	%r5, %r4, 3;
	mov.u32 	%r6, %tid.x;
	shl.b32 	%r74, %r6, 7;
	setp.ge.s32 	%p1, %r74, %r5;
	@%p1 bra 	$L__BB1_5;
	mul.wide.u32 	%rd4, %r6, 128;
	add.s64 	%rd29, %rd2, %rd4;
	mul.wide.s32 	%rd5, %r2, 8;
	add.s64 	%rd95, %rd29, %rd5;
	mov.u32 	%r73, %r74;
$L__BB1_2:
	.pragma "nounroll";
	// begin inline asm
	prefetch.global.L2 [%rd95];
	// end inline asm
	add.s32 	%r73, %r73, 16384;
	add.s64 	%rd95, %rd95, 16384;
	setp.lt.s32 	%p2, %r73, %r5;
	@%p2 bra 	$L__BB1_2;
	add.s64 	%rd31, %rd3, %rd4;
	add.s64 	%rd96, %rd31, %rd5;
$L__BB1_4:
	.pragma "nounroll";
	// begin inline asm
	prefetch.global.L2 [%rd96];
	// end inline asm
	add.s32 	%r74, %r74, 16384;
	add.s64 	%rd96, %rd96, 16384;
	setp.lt.s32 	%p3, %r74, %r5;
	@%p3 bra 	$L__BB1_4;
$L__BB1_5:
	mul.wide.s32 	%rd97, %r2, 8;
	add.s64 	%rd12, %rd2, %rd97;
	add.s64 	%rd13, %rd3, %rd97;
	add.s64 	%rd14, %rd1, %rd97;
	setp.gt.s32 	%p4, %r1, %r3;
	@%p4 bra 	$L__BB1_18;
	setp.lt.s32 	%p5, %r44, 1;
	@%p5 bra 	$L__BB1_59;
	setp.lt.u32 	%p6, %r44, 8;
	mov.b32 	%r82, 0;
	@%p6 bra 	$L__BB1_10;
	and.b32  	%r48, %r44, 2147483640;
	neg.s32 	%r76, %r48;
	mul.wide.u32 	%rd34, %r6, 8;
	add.s64 	%rd15, %rd1, %rd34;
	add.s64 	%rd35, %rd97, 3072;
	add.s32 	%r75, %r6, 128;
	add.s64 	%rd17, %rd3, %rd35;
	add.s64 	%rd18, %rd1, %rd35;
$L__BB1_9:
	.pragma "nounroll";
	and.b32  	%r82, %r44, 2147483640;
	mul.wide.s32 	%rd36, %r75, 8;
	cvta.to.global.u64 	%rd37, %rd24;
	mov.u32 	%r49, %ctaid.x;
	mul.lo.s32 	%r50, %r44, %r49;
	shl.b32 	%r51, %r50, 7;
	mul.wide.s32 	%rd38, %r51, 8;
	add.s64 	%rd39, %rd38, %rd37;
	add.s64 	%rd40, %rd39, %rd36;
	add.s64 	%rd41, %rd17, %rd36;
	add.s64 	%rd42, %rd18, %rd36;
	mul.wide.u32 	%rd43, %r6, 8;
	add.s64 	%rd44, %rd37, %rd43;
	add.s64 	%rd45, %rd44, %rd97;
	cvta.to.global.u64 	%rd46, %rd26;
	add.s64 	%rd47, %rd46, %rd43;
	add.s64 	%rd48, %rd47, %rd97;
	ld.global.f64 	%fd3, [%rd45];
	ld.global.f64 	%fd4, [%rd48];
	fma.rn.f64 	%fd5, %fd2, %fd3, %fd4;
	add.s64 	%rd49, %rd15, %rd97;
	st.global.f64 	[%rd49], %fd5;
	ld.global.f64 	%fd6, [%rd40];
	ld.global.f64 	%fd7, [%rd41+-3072];
	fma.rn.f64 	%fd8, %fd2, %fd6, %fd7;
	st.global.f64 	[%rd42+-3072], %fd8;
	ld.global.f64 	%fd9, [%rd40+1024];
	ld.global.f64 	%fd10, [%rd41+-2048];
	fma.rn.f64 	%fd11, %fd2, %fd9, %fd10;
	st.global.f64 	[%rd42+-2048], %fd11;
	ld.global.f64 	%fd12, [%rd40+2048];
	ld.global.f64 	%fd13, [%rd41+-1024];
	fma.rn.f64 	%fd14, %fd2, %fd12, %fd13;
	st.global.f64 	[%rd42+-1024], %fd14;
	ld.global.f64 	%fd15, [%rd40+3072];
	ld.global.f64 	%fd16, [%rd41];
	fma.rn.f64 	%fd17, %fd2, %fd15, %fd16;
	st.global.f64 	[%rd42], %fd17;
	ld.global.f64 	%fd18, [%rd40+4096];
	ld.global.f64 	%fd19, [%rd41+1024];
	fma.rn.f64 	%fd20, %fd2, %fd18, %fd19;
	st.global.f64 	[%rd42+1024], %fd20;
	ld.global.f64 	%fd21, [%rd40+5120];
	ld.global.f64 	%fd22, [%rd41+2048];
	fma.rn.f64 	%fd23, %fd2, %fd21, %fd22;
	st.global.f64 	[%rd42+2048], %fd23;
	ld.global.f64 	%fd24, [%rd40+6144];
	ld.global.f64 	%fd25, [%rd41+3072];
	fma.rn.f64 	%fd26, %fd2, %fd24, %fd25;
	st.global.f64 	[%rd42+3072], %fd26;
	add.s32 	%r76, %r76, 8;
	add.s64 	%rd97, %rd97, 8192;
	add.s32 	%r75, %r75, 1024;
	setp.eq.s32 	%p7, %r76, 0;
	@%p7 bra 	$L__BB1_10;
	bra.uni 	$L__BB1_9;
$L__BB1_10:
	and.b32  	%r38, %r44, 7;
	setp.eq.s32 	%p8, %r38, 0;
	@%p8 bra 	$L__BB1_59;
	and.b32  	%r39, %r44, 3;
	setp.lt.u32 	%p9, %r38, 4;
	@%p9 bra 	$L__BB1_13;
	shl.b32 	%r52, %r82, 7;
	add.s32 	%r53, %r52, %r6;
	mul.wide.s32 	%rd50, %r53, 8;
	add.s64 	%rd51, %rd12, %rd50;
	add.s64 	%rd52, %rd13, %rd50;
	ld.global.f64 	%fd27, [%rd51];
	ld.global.f64 	%fd28, [%rd52];
	fma.rn.f64 	%fd29, %fd2, %fd27, %fd28;
	add.s64 	%rd53, %rd14, %rd50;
	st.global.f64 	[%rd53], %fd29;
	ld.global.f64 	%fd30, [%rd51+1024];
	ld.global.f64 	%fd31, [%rd52+1024];
	fma.rn.f64 	%fd32, %fd2, %fd30, %fd31;
	st.global.f64 	[%rd53+1024], %fd32;
	ld.global.f64 	%fd33, [%rd51+2048];
	ld.global.f64 	%fd34, [%rd52+2048];
	fma.rn.f64 	%fd35, %fd2, %fd33, %fd34;
	st.global.f64 	[%rd53+2048], %fd35;
	ld.global.f64 	%fd36, [%rd51+3072];
	ld.global.f64 	%fd37, [%rd52+3072];
	fma.rn.f64 	%fd38, %fd2, %fd36, %fd37;
	st.global.f64 	[%rd53+3072], %fd38;
	add.s32 	%r82, %r82, 4;
$L__BB1_13:
	setp.eq.s32 	%p10, %r39, 0;
	@%p10 bra 	$L__BB1_59;
	setp.eq.s32 	%p11, %r39, 1;
	@%p11 bra 	$L__BB1_16;
	shl.b32 	%r54, %r82, 7;
	add.s32 	%r55, %r54, %r6;
	mul.wide.s32 	%rd54, %r55, 8;
	add.s64 	%rd55, %rd12, %rd54;
	add.s64 	%rd56, %rd13, %rd54;
	ld.global.f64 	%fd39, [%rd55];
	ld.global.f64 	%fd40, [%rd56];
	fma.rn.f64 	%fd41, %fd2, %fd39, %fd40;
	add.s64 	%rd57, %rd14, %rd54;
	st.global.f64 	[%rd57], %fd41;
	ld.global.f64 	%fd42, [%rd55+1024];
	ld.global.f64 	%fd43, [%rd56+1024];
	fma.rn.f64 	%fd44, %fd2, %fd42, %fd43;
	st.global.f64 	[%rd57+1024], %fd44;
	add.s32 	%r82, %r82, 2;
$L__BB1_16:
	and.b32  	%r56, %r44, 1;
	setp.eq.b32 	%p12, %r56, 1;
	not.pred 	%p13, %p12;
	@%p13 bra 	$L__BB1_59;
	shl.b32 	%r57, %r82, 7;
	add.s32 	%r58, %r57, %r6;
	mul.wide.s32 	%rd58, %r58, 8;
	add.s64 	%rd59, %rd12, %rd58;
	add.s64 	%rd60, %rd13, %rd58;
	ld.global.f64 	%fd45, [%rd59];
	ld.global.f64 	%fd46, [%rd60];
	fma.rn.f64 	%fd47, %fd2, %fd45, %fd46;
	add.s64 	%rd61, %rd14, %rd58;
	st.global.f64 	[%rd61], %fd47;
	bra.uni 	$L__BB1_59;
$L__BB1_18:
	setp.lt.s32 	%p14, %r44, 1;
	@%p14 bra 	$L__BB1_59;
	and.b32  	%r14, %r44, 7;
	setp.lt.u32 	%p15, %r44, 8;
	mov.b32 	%r78, 0;
	@%p15 bra 	$L__BB1_38;
	and.b32  	%r78, %r44, 2147483640;
	mov.b32 	%r77, 0;
$L__BB1_21:
	.pragma "nounroll";
	shl.b32 	%r61, %r77, 7;
	add.s32 	%r22, %r61, %r6;
	setp.ge.s32 	%p16, %r22, %r4;
	@%p16 bra 	$L__BB1_23;
	mul.wide.u32 	%rd62, %r22, 8;
	add.s64 	%rd63, %rd12, %rd62;
	add.s64 	%rd64, %rd13, %rd62;
	ld.global.f64 	%fd48, [%rd63];
	ld.global.f64 	%fd49, [%rd64];
	fma.rn.f64 	%fd50, %fd2, %fd48, %fd49;
	add.s64 	%rd65, %rd14, %rd62;
	st.global.f64 	[%rd65], %fd50;
$L__BB1_23:
	add.s32 	%r62, %r22, 128;
	setp.ge.s32 	%p17, %r62, %r4;
	mul.wide.s32 	%rd66, %r62, 8;
	add.s64 	%rd21, %rd12, %rd66;
	add.s64 	%rd22, %rd13, %rd66;
	add.s64 	%rd23, %rd14, %rd66;
	@%p17 bra 	$L__BB1_25;
	ld.global.f64 	%fd51, [%rd21];
	ld.global.f64 	%fd52, [%rd22];
	fma.rn.f64 	%fd53, %fd2, %fd51, %fd52;
	st.global.f64 	[%rd23], %fd53;
$L__BB1_25:
	add.s32 	%r63, %r22, 256;
	setp.ge.s32 	%p18, %r63, %r4;
	@%p18 bra 	$L__BB1_27;
	ld.global.f64 	%fd54, [%rd21+1024];
	ld.global.f64 	%fd55, [%rd22+1024];
	fma.rn.f64 	%fd56, %fd2, %fd54, %fd55;
	st.global.f64 	[%rd23+1024], %fd56;
$L__BB1_27:
	add.s32 	%r64, %r22, 384;
	setp.ge.s32 	%p19, %r64, %r4;
	@%p19 bra 	$L__BB1_29;
	ld.global.f64 	%fd57, [%rd21+2048];
	ld.global.f64 	%fd58, [%rd22+2048];
	fma.rn.f64 	%fd59, %fd2, %fd57, %fd58;
	st.global.f64 	[%rd23+2048], %fd59;
$L__BB1_29:
	add.s32 	%r65, %r22, 512;
	setp.ge.s32 	%p20, %r65, %r4;
	@%p20 bra 	$L__BB1_31;
	ld.global.f64 	%fd60, [%rd21+3072];
	ld.global.f64 	%fd61, [%rd22+3072];
	fma.rn.f64 	%fd62, %fd2, %fd60, %fd61;
	st.global.f64 	[%rd23+3072], %fd62;
$L__BB1_31:
	add.s32 	%r66, %r22, 640;
	setp.ge.s32 	%p21, %r66, %r4;
	@%p21 bra 	$L__BB1_33;
	ld.global.f64 	%fd63, [%rd21+4096];
	ld.global.f64 	%fd64, [%rd22+4096];
	fma.rn.f64 	%fd65, %fd2, %fd63, %fd64;
	st.global.f64 	[%rd23+4096], %fd65;
$L__BB1_33:
	add.s32 	%r67, %r22, 768;
	setp.ge.s32 	%p22, %r67, %r4;
	@%p22 bra 	$L__BB1_35;
	ld.global.f64 	%fd66, [%rd21+5120];
	ld.global.f64 	%fd67, [%rd22+5120];
	fma.rn.f64 	%fd68, %fd2, %fd66, %fd67;
	st.global.f64 	[%rd23+5120], %fd68;
$L__BB1_35:
	add.s32 	%r68, %r22, 896;
	setp.ge.s32 	%p23, %r68, %r4;
	@%p23 bra 	$L__BB1_37;
	ld.global.f64 	%fd69, [%rd21+6144];
	ld.global.f64 	%fd70, [%rd22+6144];
	fma.rn.f64 	%fd71, %fd2, %fd69, %fd70;
	st.global.f64 	[%rd23+6144], %fd71;
$L__BB1_37:
	add.s32 	%r77, %r77, 8;
	setp.ne.s32 	%p24, %r77, %r78;
	@%p24 bra 	$L__BB1_21;
$L__BB1_38:
	setp.eq.s32 	%p25, %r14, 0;
	@%p25 bra 	$L__BB1_59;
	and.b32  	%r25, %r44, 3;
	setp.lt.u32 	%p26, %r14, 4;
	@%p26 bra 	$L__BB1_49;
	shl.b32 	%r69, %r78, 7;
	add.s32 	%r26, %r69, %r6;
	setp.ge.s32 	%p27, %r26, %r4;
	@%p27 bra 	$L__BB1_42;
	mul.wide.s32 	%rd67, %r26, 8;
	add.s64 	%rd68, %rd12, %rd67;
	add.s64 	%rd69, %rd13, %rd67;
	ld.global.f64 	%fd72, [%rd68];
	ld.global.f64 	%fd73, [%rd69];
	fma.rn.f64 	%fd74, %fd2, %fd72, %fd73;
	add.s64 	%rd70, %rd14, %rd67;
	st.global.f64 	[%rd70], %fd74;
$L__BB1_42:
	add.s32 	%r27, %r26, 128;
	setp.ge.s32 	%p28, %r27, %r4;
	@%p28 bra 	$L__BB1_44;
	mul.wide.s32 	%rd71, %r27, 8;
	add.s64 	%rd72, %rd12, %rd71;
	add.s64 	%rd73, %rd13, %rd71;
	ld.global.f64 	%fd75, [%rd72];
	ld.global.f64 	%fd76, [%rd73];
	fma.rn.f64 	%fd77, %fd2, %fd75, %fd76;
	add.s64 	%rd74, %rd14, %rd71;
	st.global.f64 	[%rd74], %fd77;
$L__BB1_44:
	add.s32 	%r28, %r26, 256;
	setp.ge.s32 	%p29, %r28, %r4;
	@%p29 bra 	$L__BB1_46;
	mul.wide.s32 	%rd75, %r28, 8;
	add.s64 	%rd76, %rd12, %rd75;
	add.s64 	%rd77, %rd13, %rd75;
	ld.global.f64 	%fd78, [%rd76];
	ld.global.f64 	%fd79, [%rd77];
	fma.rn.f64 	%fd80, %fd2, %fd78, %fd79;
	add.s64 	%rd78, %rd14, %rd75;
	st.global.f64 	[%rd78], %fd80;
$L__BB1_46:
	add.s32 	%r29, %r26, 384;
	setp.ge.s32 	%p30, %r29, %r4;
	@%p30 bra 	$L__BB1_48;
	mul.wide.s32 	%rd79, %r29, 8;
	add.s64 	%rd80, %rd12, %rd79;
	add.s64 	%rd81, %rd13, %rd79;
	ld.global.f64 	%fd81, [%rd80];
	ld.global.f64 	%fd82, [%rd81];
	fma.rn.f64 	%fd83, %fd2, %fd81, %fd82;
	add.s64 	%rd82, %rd14, %rd79;
	st.global.f64 	[%rd82], %fd83;
$L__BB1_48:
	add.s32 	%r78, %r78, 4;
$L__BB1_49:
	setp.eq.s32 	%p31, %r25, 0;
	@%p31 bra 	$L__BB1_59;
	setp.eq.s32 	%p32, %r25, 1;
	@%p32 bra 	$L__BB1_56;
	shl.b32 	%r70, %r78, 7;
	add.s32 	%r32, %r70, %r6;
	setp.ge.s32 	%p33, %r32, %r4;
	@%p33 bra 	$L__BB1_53;
	mul.wide.s32 	%rd83, %r32, 8;
	add.s64 	%rd84, %rd12, %rd83;
	add.s64 	%rd85, %rd13, %rd83;
	ld.global.f64 	%fd84, [%rd84];
	ld.global.f64 	%fd85, [%rd85];
	fma.rn.f64 	%fd86, %fd2, %fd84, %fd85;
	add.s64 	%rd86, %rd14, %rd83;
	st.global.f64 	[%rd86], %fd86;
$L__BB1_53:
	add.s32 	%r33, %r32, 128;
	setp.ge.s32 	%p34, %r33, %r4;
	@%p34 bra 	$L__BB1_55;
	mul.wide.s32 	%rd87, %r33, 8;
	add.s64 	%rd88, %rd12, %rd87;
	add.s64 	%rd89, %rd13, %rd87;
	ld.global.f64 	%fd87, [%rd88];
	ld.global.f64 	%fd88, [%rd89];
	fma.rn.f64 	%fd89, %fd2, %fd87, %fd88;
	add.s64 	%rd90, %rd14, %rd87;
	st.global.f64 	[%rd90], %fd89;
$L__BB1_55:
	add.s32 	%r78, %r78, 2;
$L__BB1_56:
	and.b32  	%r71, %r44, 1;
	setp.eq.b32 	%p35, %r71, 1;
	not.pred 	%p36, %p35;
	@%p36 bra 	$L__BB1_59;
	shl.b32 	%r72, %r78, 7;
	add.s32 	%r36, %r72, %r6;
	setp.ge.s32 	%p37, %r36, %r4;
	@%p37 bra 	$L__BB1_59;
	mul.wide.s32 	%rd91, %r36, 8;
	add.s64 	%rd92, %rd12, %rd91;
	add.s64 	%rd93, %rd13, %rd91;
	ld.global.f64 	%fd90, [%rd92];
	ld.global.f64 	%fd91, [%rd93];
	fma.rn.f64 	%fd92, %fd2, %fd90, %fd91;
	add.s64 	%rd94, %rd14, %rd91;
	st.global.f64 	[%rd94], %fd92;
$L__BB1_59:
	ret;

}
	// .globl	_ZN3cub18CUB_300001_SM_10006detail9transform16transform_kernelINS2_10policy_hubILb1EN4cuda3std3__45tupleIJN6thrust24THRUST_300001_SM_1000_NS6detail15normal_iteratorINSA_10device_ptrIdEEEESF_EEEE10policy1000El13daxpy_functorSF_JPdSK_EEEvT0_iT1_T2_DpNS2_10kernel_argIT3_EE
.visible .entry _ZN3cub18CUB_300001_SM_10006detail9transform16transform_kernelINS2_10policy_hubILb1EN4cuda3std3__45tupleIJN6thrust24THRUST_300001_SM_1000_NS6detail15normal_iteratorINSA_10device_ptrIdEEEESF_EEEE10policy1000El13daxpy_functorSF_JPdSK_EEEvT0_iT1_T2_DpNS2_10kernel_argIT3_EE(
	.param .u64 _ZN3cub18CUB_300001_SM_10006detail9transform16transform_kernelINS2_10policy_hubILb1EN4cuda3std3__45tupleIJN6thrust24THRUST_300001_SM_1000_NS6detail15normal_iteratorINSA_10device_ptrIdEEEESF_EEEE10policy1000El13daxpy_functorSF_JPdSK_EEEvT0_iT1_T2_DpNS2_10kernel_argIT3_EE_param_0,
	.param .u32 _ZN3cub18CUB_300001_SM_10006detail9transform16transform_kernelINS2_10policy_hubILb1EN4cuda3std3__45tupleIJN6thrust24THRUST_300001_SM_1000_NS6detail15normal_iteratorINSA_10device_ptrIdEEEESF_EEEE10policy1000El13daxpy_functorSF_JPdSK_EEEvT0_iT1_T2_DpNS2_10kernel_argIT3_EE_param_1,
	.param .align 8 .b8 _ZN3cub18CUB_300001_SM_10006detail9transform16transform_kernelINS2_10policy_hubILb1EN4cuda3std3__45tupleIJN6thrust24THRUST_300001_SM_1000_NS6detail15normal_iteratorINSA_10device_ptrIdEEEESF_EEEE10policy1000El13daxpy_functorSF_JPdSK_EEEvT0_iT1_T2_DpNS2_10kernel_argIT3_EE_param_2[8],
	.param .align 8 .b8 _ZN3cub18CUB_300001_SM_10006detail9transform16transform_kernelINS2_10policy_hubILb1EN4cuda3std3__45tupleIJN6thrust24THRUST_300001_SM_1000_NS6detail15normal_iteratorINSA_10device_ptrIdEEEESF_EEEE10policy1000El13daxpy_functorSF_JPdSK_EEEvT0_iT1_T2_DpNS2_10kernel_argIT3_EE_param_3[8],
	.param .align 8 .b8 _ZN3cub18CUB_300001_SM_10006detail9transform16transform_kernelINS2_10policy_hubILb1EN4cuda3std3__45tupleIJN6thrust24THRUST_300001_SM_1000_NS6detail15normal_iteratorINSA_10device_ptrIdEEEESF_EEEE10policy1000El13daxpy_functorSF_JPdSK_EEEvT0_iT1_T2_DpNS2_10kernel_argIT3_EE_param_4[16],
	.param .align 8 .b8 _ZN3cub18CUB_300001_SM_10006detail9transform16transform_kernelINS2_10policy_hubILb1EN4cuda3std3__45tupleIJN6thrust24THRUST_300001_SM_1000_NS6detail15normal_iteratorINSA_10device_ptrIdEEEESF_EEEE10policy1000El13daxpy_functorSF_JPdSK_EEEvT0_iT1_T2_DpNS2_10kernel_argIT3_EE_param_5[16]
)
.maxntid 128
{
	.reg .pred 	%p<38>;
	.reg .b32 	%r<80>;
	.reg .b64 	%rd<107>;
	.reg .b64 	%fd<93>;

	ld.param.f64 	%fd2, [_ZN3cub18CUB_300001_SM_10006detail9transform16transform_kernelINS2_10policy_hubILb1EN4cuda3std3__45tupleIJN6thrust24THRUST_300001_SM_1000_NS6detail15normal_iteratorINSA_10device_ptrIdEEEESF_EEEE10policy1000El13daxpy_functorSF_JPdSK_EEEvT0_iT1_T2_DpNS2_10kernel_argIT3_EE_param_2];
	ld.param.u64 	%rd29, [_ZN3cub18CUB_300001_SM_10006detail9transform16transform_kernelINS2_10policy_hubILb1EN4cuda3std3__45tupleIJN6thrust24THRUST_300001_SM_1000_NS6detail15normal_iteratorINSA_10device_ptrIdEEEESF_EEEE10policy1000El13daxpy_functorSF_JPdSK_EEEvT0_iT1_T2_DpNS2_10kernel_argIT3_EE_param_0];
	ld.param.u64 	%rd27, [_ZN3cub18CUB_300001_SM_10006detail9transform16transform_kernelINS2_10policy_hubILb1EN4cuda3std3__45tupleIJN6thrust24THRUST_300001_SM_1000_NS6detail15normal_iteratorINSA_10device_ptrIdEEEESF_EEEE10policy1000El13daxpy_functorSF_JPdSK_EEEvT0_iT1_T2_DpNS2_10kernel_argIT3_EE_param_5];
	ld.param.u64 	%rd25, [_ZN3cub18CUB_300001_SM_10006detail9transform16transform_kernelINS2_10policy_hubILb1EN4cuda3std3__45tupleIJN6thrust24THRUST_300001_SM_1000_NS6detail15normal_iteratorINSA_10device_ptrIdEEEESF_EEEE10policy1000El13daxpy_functorSF_JPdSK_EEEvT0_iT1_T2_DpNS2_10kernel_argIT3_EE_param_4];
	ld.param.u64 	%rd30, [_ZN3cub18CUB_300001_SM_10006detail9transform16transform_kernelINS2_10policy_hubILb1EN4cuda3std3__45tupleIJN6thrust24THRUST_300001_SM_1000_NS6detail15normal_iteratorINSA_10device_ptrIdEEEESF_EEEE10policy1000El13daxpy_functorSF_JPdSK_EEEvT0_iT1_T2_DpNS2_10kernel_argIT3_EE_param_3];
	ld.param.u32 	%r42, [_ZN3cub18CUB_300001_SM_10006detail9transform16transform_kernelINS2_10policy_hubILb1EN4cuda3std3__45tupleIJN6thrust24THRUST_300001_SM_1000_NS6detail15normal_iteratorINSA_10device_ptrIdEEEESF_EEEE10policy1000El13daxpy_functorSF_JPdSK_EEEvT0_iT1_T2_DpNS2_10kernel_argIT3_EE_param_1];
	cvta.to.global.u64 	%rd1, %rd30;
	cvta.to.global.u64 	%rd2, %rd25;
	cvta.to.global.u64 	%rd3, %rd27;
	shl.b32 	%r1, %r42, 7;
	mov.u32 	%r43, %ctaid.x;
	cvt.u64.u32 	%rd31, %r43;
	cvt.s64.s32 	%rd32, %r1;
	mul.lo.s64 	%rd4, %rd32, %rd31;
	sub.s64 	%rd33, %rd29, %rd4;
	min.s64 	%rd34, %rd33, %rd32;
	cvt.u32.u64 	%r2, %rd34;
	shl.b32 	%r3, %r2, 3;
	mov.u32 	%r4, %tid.x;
	shl.b32 	%r70, %r4, 7;
	setp.ge.s32 	%p1, %r70, %r3;
	@%p1 bra 	$L__BB2_5;
	shl.b64 	%rd5, %rd4, 3;
	add.s64 	%rd35, %rd2, %rd5;
	mul.wide.u32 	%rd6, %r4, 128;
	add.s64 	%rd104, %rd35, %rd6;
	mov.u32 	%r69, %r70;
$L__BB2_2:
	.pragma "nounroll";
	// begin inline asm
	prefetch.global.L2 [%rd104];
	// end inline asm
	add.s32 	%r69, %r69, 16384;
	add.s64 	%rd104, %rd104, 16384;
	setp.lt.s32 	%p2, %r69, %r3;
	@%p2 bra 	$L__BB2_2;
	add.s64 	%rd37, %rd3, %rd5;
	add.s64 	%rd105, %rd37, %rd6;
$L__BB2_4:
	.pragma "nounroll";
	// begin inline asm
	prefetch.global.L2 [%rd105];
	// end inline asm
	add.s32 	%r70, %r70, 16384;
	add.s64 	%rd105, %rd105, 16384;
	setp.lt.s32 	%p3, %r70, %r3;
	@%p3 bra 	$L__BB2_4;
$L__BB2_5:
	shl.b64 	%rd106, %rd4, 3;
	add.s64 	%rd13, %rd2, %rd106;
	add.s64 	%rd14, %rd3, %rd106;
	add.s64 	%rd15, %rd1, %rd106;
	setp.eq.s32 	%p4, %r1, %r2;
	@%p4 bra 	$L__BB2_47;
	setp.lt.s32 	%p5, %r42, 1;
	@%p5 bra 	$L__BB2_59;
	and.b32  	%r10, %r42, 7;
	setp.lt.u32 	%p6, %r42, 8;
	mov.b32 	%r77, 0;
	@%p6 bra 	$L__BB2_26;
	and.b32  	%r77, %r42, 2147483640;
	mov.b32 	%r73, 0;
$L__BB2_9:
	.pragma "nounroll";
	shl.b32 	%r46, %r73, 7;
	add.s32 	%r20, %r46, %r4;
	setp.ge.s32 	%p7, %r20, %r2;
	@%p7 bra 	$L__BB2_11;
	mul.wide.u32 	%rd40, %r20, 8;
	add.s64 	%rd41, %rd13, %rd40;
	add.s64 	%rd42, %rd14, %rd40;
	ld.global.f64 	%fd3, [%rd41];
	ld.global.f64 	%fd4, [%rd42];
	fma.rn.f64 	%fd5, %fd2, %fd3, %fd4;
	add.s64 	%rd43, %rd15, %rd40;
	st.global.f64 	[%rd43], %fd5;
$L__BB2_11:
	add.s32 	%r47, %r20, 128;
	setp.ge.s32 	%p8, %r47, %r2;
	mul.wide.s32 	%rd44, %r47, 8;
	add.s64 	%rd22, %rd13, %rd44;
	add.s64 	%rd23, %rd14, %rd44;
	add.s64 	%rd24, %rd15, %rd44;
	@%p8 bra 	$L__BB2_13;
	ld.global.f64 	%fd6, [%rd22];
	ld.global.f64 	%fd7, [%rd23];
	fma.rn.f64 	%fd8, %fd2, %fd6, %fd7;
	st.global.f64 	[%rd24], %fd8;
$L__BB2_13:
	add.s32 	%r48, %r20, 256;
	setp.ge.s32 	%p9, %r48, %r2;
	@%p9 bra 	$L__BB2_15;
	ld.global.f64 	%fd9, [%rd22+1024];
	ld.global.f64 	%fd10, [%rd23+1024];
	fma.rn.f64 	%fd11, %fd2, %fd9, %fd10;
	st.global.f64 	[%rd24+1024], %fd11;
$L__BB2_15:
	add.s32 	%r49, %r20, 384;
	setp.ge.s32 	%p10, %r49, %r2;
	@%p10 bra 	$L__BB2_17;
	ld.global.f64 	%fd12, [%rd22+2048];
	ld.global.f64 	%fd13, [%rd23+2048];
	fma.rn.f64 	%fd14, %fd2, %fd12, %fd13;
	st.global.f64 	[%rd24+2048], %fd14;
$L__BB2_17:
	add.s32 	%r50, %r20, 512;
	setp.ge.s32 	%p11, %r50, %r2;
	@%p11 bra 	$L__BB2_19;
	ld.global.f64 	%fd15, [%rd22+3072];
	ld.global.f64 	%fd16, [%rd23+3072];
	fma.rn.f64 	%fd17, %fd2, %fd15, %fd16;
	st.global.f64 	[%rd24+3072], %fd17;
$L__BB2_19:
	add.s32 	%r51, %r20, 640;
	setp.ge.s32 	%p12, %r51, %r2;
	@%p12 bra 	$L__BB2_21;
	ld.global.f64 	%fd18, [%rd22+4096];
	ld.global.f64 	%fd19, [%rd23+4096];
	fma.rn.f64 	%fd20, %fd2, %fd18, %fd19;
	st.global.f64 	[%rd24+4096], %fd20;
$L__BB2_21:
	add.s32 	%r52, %r20, 768;
	setp.ge.s32 	%p13, %r52, %r2;
	@%p13 bra 	$L__BB2_23;
	ld.global.f64 	%fd21, [%rd22+5120];
	ld.global.f64 	%fd22, [%rd23+5120];
	fma.rn.f64 	%fd23, %fd2, %fd21, %fd22;
	st.global.f64 	[%rd24+5120], %fd23;
$L__BB2_23:
	add.s32 	%r53, %r20, 896;
	setp.ge.s32 	%p14, %r53, %r2;
	@%p14 bra 	$L__BB2_25;
	ld.global.f64 	%fd24, [%rd22+6144];
	ld.global.f64 	%fd25, [%rd23+6144];
	fma.rn.f64 	%fd26, %fd2, %fd24, %fd25;
	st.global.f64 	[%rd24+6144], %fd26;
$L__BB2_25:
	add.s32 	%r73, %r73, 8;
	setp.eq.s32 	%p15, %r73, %r77;
	@%p15 bra 	$L__BB2_26;
	bra.uni 	$L__BB2_9;
$L__BB2_26:
	setp.eq.s32 	%p16, %r10, 0;
	@%p16 bra 	$L__BB2_59;
	and.b32  	%r30, %r42, 3;
	setp.lt.u32 	%p17, %r10, 4;
	@%p17 bra 	$L__BB2_37;
	shl.b32 	%r54, %r77, 7;
	add.s32 	%r31, %r54, %r4;
	setp.ge.s32 	%p18, %r31, %r2;
	@%p18 bra 	$L__BB2_30;
	mul.wide.s32 	%rd45, %r31, 8;
	add.s64 	%rd46, %rd13, %rd45;
	add.s64 	%rd47, %rd14, %rd45;
	ld.global.f64 	%fd27, [%rd46];
	ld.global.f64 	%fd28, [%rd47];
	fma.rn.f64 	%fd29, %fd2, %fd27, %fd28;
	add.s64 	%rd48, %rd15, %rd45;
	st.global.f64 	[%rd48], %fd29;
$L__BB2_30:
	add.s32 	%r32, %r31, 128;
	setp.ge.s32 	%p19, %r32, %r2;
	@%p19 bra 	$L__BB2_32;
	mul.wide.s32 	%rd49, %r32, 8;
	add.s64 	%rd50, %rd13, %rd49;
	add.s64 	%rd51, %rd14, %rd49;
	ld.global.f64 	%fd30, [%rd50];
	ld.global.f64 	%fd31, [%rd51];
	fma.rn.f64 	%fd32, %fd2, %fd30, %fd31;
	add.s64 	%rd52, %rd15, %rd49;
	st.global.f64 	[%rd52], %fd32;
$L__BB2_32:
	add.s32 	%r33, %r31, 256;
	setp.ge.s32 	%p20, %r33, %r2;
	@%p20 bra 	$L__BB2_34;
	mul.wide.s32 	%rd53, %r33, 8;
	add.s64 	%rd54, %rd13, %rd53;
	add.s64 	%rd55, %rd14, %rd53;
	ld.global.f64 	%fd33, [%rd54];
	ld.global.f64 	%fd34, [%rd55];
	fma.rn.f64 	%fd35, %fd2, %fd33, %fd34;
	add.s64 	%rd56, %rd15, %rd53;
	st.global.f64 	[%rd56], %fd35;
$L__BB2_34:
	add.s32 	%r34, %r31, 384;
	setp.ge.s32 	%p21, %r34, %r2;
	@%p21 bra 	$L__BB2_36;
	mul.wide.s32 	%rd57, %r34, 8;
	add.s64 	%rd58, %rd13, %rd57;
	add.s64 	%rd59, %rd14, %rd57;
	ld.global.f64 	%fd36, [%rd58];
	ld.global.f64 	%fd37, [%rd59];
	fma.rn.f64 	%fd38, %fd2, %fd36, %fd37;
	add.s64 	%rd60, %rd15, %rd57;
	st.global.f64 	[%rd60], %fd38;
$L__BB2_36:
	add.s32 	%r77, %r77, 4;
$L__BB2_37:
	setp.eq.s32 	%p22, %r30, 0;
	@%p22 bra 	$L__BB2_59;
	setp.eq.s32 	%p23, %r30, 1;
	@%p23 bra 	$L__BB2_44;
	shl.b32 	%r55, %r77, 7;
	add.s32 	%r37, %r55, %r4;
	setp.ge.s32 	%p24, %r37, %r2;
	@%p24 bra 	$L__BB2_41;
	mul.wide.s32 	%rd61, %r37, 8;
	add.s64 	%rd62, %rd13, %rd61;
	add.s64 	%rd63, %rd14, %rd61;
	ld.global.f64 	%fd39, [%rd62];
	ld.global.f64 	%fd40, [%rd63];
	fma.rn.f64 	%fd41, %fd2, %fd39, %fd40;
	add.s64 	%rd64, %rd15, %rd61;
	st.global.f64 	[%rd64], %fd41;
$L__BB2_41:
	add.s32 	%r38, %r37, 128;
	setp.ge.s32 	%p25, %r38, %r2;
	@%p25 bra 	$L__BB2_43;
	mul.wide.s32 	%rd65, %r38, 8;
	add.s64 	%rd66, %rd13, %rd65;
	add.s64 	%rd67, %rd14, %rd65;
	ld.global.f64 	%fd42, [%rd66];
	ld.global.f64 	%fd43, [%rd67];
	fma.rn.f64 	%fd44, %fd2, %fd42, %fd43;
	add.s64 	%rd68, %rd15, %rd65;
	st.global.f64 	[%rd68], %fd44;
$L__BB2_43:
	add.s32 	%r77, %r77, 2;
$L__BB2_44:
	and.b32  	%r56, %r42, 1;
	setp.eq.b32 	%p26, %r56, 1;
	not.pred 	%p27, %p26;
	@%p27 bra 	$L__BB2_59;
	shl.b32 	%r57, %r77, 7;
	add.s32 	%r41, %r57, %r4;
	setp.ge.s32 	%p28, %r41, %r2;
	@%p28 bra 	$L__BB2_59;
	mul.wide.s32 	%rd69, %r41, 8;
	add.s64 	%rd70, %rd13, %rd69;
	add.s64 	%rd71, %rd14, %rd69;
	ld.global.f64 	%fd45, [%rd70];
	ld.global.f64 	%fd46, [%rd71];
	fma.rn.f64 	%fd47, %fd2, %fd45, %fd46;
	add.s64 	%rd72, %rd15, %rd69;
	st.global.f64 	[%rd72], %fd47;
	bra.uni 	$L__BB2_59;
$L__BB2_47:
	setp.lt.s32 	%p29, %r42, 1;
	@%p29 bra 	$L__BB2_59;
	setp.lt.u32 	%p30, %r42, 8;
	mov.b32 	%r75, 0;
	@%p30 bra 	$L__BB2_51;
	and.b32  	%r75, %r42, 2147483640;
	neg.s32 	%r72, %r75;
	mul.wide.u32 	%rd73, %r4, 8;
	add.s64 	%rd16, %rd1, %rd73;
	add.s64 	%rd74, %rd106, 3072;
	add.s32 	%r71, %r4, 128;
	add.s64 	%rd18, %rd3, %rd74;
	add.s64 	%rd19, %rd1, %rd74;
$L__BB2_50:
	.pragma "nounroll";
	mul.wide.s32 	%rd75, %r71, 8;
	cvta.to.global.u64 	%rd76, %rd25;
	cvt.s64.s32 	%rd77, %r1;
	mov.u32 	%r61, %ctaid.x;
	cvt.u64.u32 	%rd78, %r61;
	mul.lo.s64 	%rd79, %rd77, %rd78;
	shl.b64 	%rd80, %rd79, 3;
	add.s64 	%rd81, %rd80, %rd76;
	add.s64 	%rd82, %rd81, %rd75;
	add.s64 	%rd83, %rd18, %rd75;
	add.s64 	%rd84, %rd19, %rd75;
	mul.wide.u32 	%rd85, %r4, 8;
	add.s64 	%rd86, %rd76, %rd85;
	add.s64 	%rd87, %rd86, %rd106;
	cvta.to.global.u64 	%rd88, %rd27;
	add.s64 	%rd89, %rd88, %rd85;
	add.s64 	%rd90, %rd89, %rd106;
	ld.global.f64 	%fd48, [%rd87];
	ld.global.f64 	%fd49, [%rd90];
	fma.rn.f64 	%fd50, %fd2, %fd48, %fd49;
	add.s64 	%rd91, %rd16, %rd106;
	st.global.f64 	[%rd91], %fd50;
	ld.global.f64 	%fd51, [%rd82];
	ld.global.f64 	%fd52, [%rd83+-3072];
	fma.rn.f64 	%fd53, %fd2, %fd51, %fd52;
	st.global.f64 	[%rd84+-3072], %fd53;
	ld.global.f64 	%fd54, [%rd82+1024];
	ld.global.f64 	%fd55, [%rd83+-2048];
	fma.rn.f64 	%fd56, %fd2, %fd54, %fd55;
	st.global.f64 	[%rd84+-2048], %fd56;
	ld.global.f64 	%fd57, [%rd82+2048];
	ld.global.f64 	%fd58, [%rd83+-1024];
	fma.rn.f64 	%fd59, %fd2, %fd57, %fd58;
	st.global.f64 	[%rd84+-1024], %fd59;
	ld.global.f64 	%fd60, [%rd82+3072];
	ld.global.f64 	%fd61, [%rd83];
	fma.rn.f64 	%fd62, %fd2, %fd60, %fd61;
	st.global.f64 	[%rd84], %fd62;
	ld.global.f64 	%fd63, [%rd82+4096];
	ld.global.f64 	%fd64, [%rd83+1024];
	fma.rn.f64 	%fd65, %fd2, %fd63, %fd64;
	st.global.f64 	[%rd84+1024], %fd65;
	ld.global.f64 	%fd66, [%rd82+5120];
	ld.global.f64 	%fd67, [%rd83+2048];
	fma.rn.f64 	%fd68, %fd2, %fd66, %fd67;
	st.global.f64 	[%rd84+2048], %fd68;
	ld.global.f64 	%fd69, [%rd82+6144];
	ld.global.f64 	%fd70, [%rd83+3072];
	fma.rn.f64 	%fd71, %fd2, %fd69, %fd70;
	st.global.f64 	[%rd84+3072], %fd71;
	add.s32 	%r72, %r72, 8;
	add.s64 	%rd106, %rd106, 8192;
	add.s32 	%r71, %r71, 1024;
	setp.eq.s32 	%p31, %r72, 0;
	@%p31 bra 	$L__BB2_51;
	bra.uni 	$L__BB2_50;
$L__BB2_51:
	and.b32  	%r23, %r42, 7;
	setp.eq.s32 	%p32, %r23, 0;
	@%p32 bra 	$L__BB2_59;
	and.b32  	%r24, %r42, 3;
	setp.lt.u32 	%p33, %r23, 4;
	@%p33 bra 	$L__BB2_54;
	shl.b32 	%r62, %r75, 7;
	add.s32 	%r63, %r62, %r4;
	mul.wide.s32 	%rd92, %r63, 8;
	add.s64 	%rd93, %rd13, %rd92;
	add.s64 	%rd94, %rd14, %rd92;
	ld.global.f64 	%fd72, [%rd93];
	ld.global.f64 	%fd73, [%rd94];
	fma.rn.f64 	%fd74, %fd2, %fd72, %fd73;
	add.s64 	%rd95, %rd15, %rd92;
	st.global.f64 	[%rd95], %fd74;
	ld.global.f64 	%fd75, [%rd93+1024];
	ld.global.f64 	%fd76, [%rd94+1024];
	fma.rn.f64 	%fd77, %fd2, %fd75, %fd76;
	st.global.f64 	[%rd95+1024], %fd77;
	ld.global.f64 	%fd78, [%rd93+2048];
	ld.global.f64 	%fd79, [%rd94+2048];
	fma.rn.f64 	%fd80, %fd2, %fd78, %fd79;
	st.global.f64 	[%rd95+2048], %fd80;
	ld.global.f64 	%fd81, [%rd93+3072];
	ld.global.f64 	%fd82, [%rd94+3072];
	fma.rn.f64 	%fd83, %fd2, %fd81, %fd82;
	st.global.f64 	[%rd95+3072], %fd83;
	add.s32 	%r75, %r75, 4;
$L__BB2_54:
	setp.eq.s32 	%p34, %r24, 0;
	@%p34 bra 	$L__BB2_59;
	setp.eq.s32 	%p35, %r24, 1;
	@%p35 bra 	$L__BB2_57;
	shl.b32 	%r64, %r75, 7;
	add.s32 	%r65, %r64, %r4;
	mul.wide.s32 	%rd96, %r65, 8;
	add.s64 	%rd97, %rd13, %rd96;
	add.s64 	%rd98, %rd14, %rd96;
	ld.global.f64 	%fd84, [%rd97];
	ld.global.f64 	%fd85, [%rd98];
	fma.rn.f64 	%fd86, %fd2, %fd84, %fd85;
	add.s64 	%rd99, %rd15, %rd96;
	st.global.f64 	[%rd99], %fd86;
	ld.global.f64 	%fd87, [%rd97+1024];
	ld.global.f64 	%fd88, [%rd98+1024];
	fma.rn.f64 	%fd89, %fd2, %fd87, %fd88;
	st.global.f64 	[%rd99+1024], %fd89;
	add.s32 	%r75, %r75, 2;
$L__BB2_57:
	and.b32  	%r66, %r42, 1;
	setp.eq.b32 	%p36, %r66, 1;
	not.pred 	%p37, %p36;
	@%p37 bra 	$L__BB2_59;
	shl.b32 	%r67, %r75, 7;
	add.s32 	%r68, %r67, %r4;
	mul.wide.s32 	%rd100, %r68, 8;
	add.s64 	%rd101, %rd13, %rd100;
	add.s64 	%rd102, %rd14, %rd100;
	ld.global.f64 	%fd90, [%rd101];
	ld.global.f64 	%fd91, [%rd102];
	fma.rn.f64 	%fd92, %fd2, %fd90, %fd91;
	add.s64 	%rd103, %rd15, %rd100;
	st.global.f64 	[%rd103], %fd92;
$L__BB2_59:
	ret;

}


// ===== COMPILED SASS (sm_100) =====

	.target	sm_100

	.elftype	@"ET_EXEC"


//--------------------- .note.nv.tkinfo           --------------------------
	.section	.note.nv.tkinfo,"",@"SHT_NOTE"
	.sectionflags	@"SHF_NOTE_NV_TKINFO"
	.tkinfo
        /*0018*/ 	.word	0x00000002
        /*0030*/ 	.string	""
        /*0030*/ 	.string	"ptxas"
        /*0030*/ 	.string	"Cuda compilation tools, release 13.0, V13.0.88"
        /*0030*/ 	.string	"Build cuda_13.0.r13.0/compiler.36424714_0"
        /*0030*/ 	.string	"-arch sm_100 -m 64 "



//--------------------- .note.nv.cuinfo           --------------------------
	.section	.note.nv.cuinfo,"",@"SHT_NOTE"
	.sectionflags	@"SHF_NOTE_NV_CUINFO"
        /*0018*/ 	.short	0x0002
        /*001a*/ 	.short	0x0064
        /*001c*/ 	.short	0x0082
	.zero		2


//--------------------- .nv.info                  --------------------------
	.section	.nv.info,"",@"SHT_CUDA_INFO"
	.align	4


	//----- nvinfo : EIATTR_REGCOUNT
	.align		4
        /*0000*/ 	.byte	0x04, 0x2f
        /*0002*/ 	.short	(.L_46 - .L_45)
	.align		4
.L_45:
        /*0004*/ 	.word	index@(_ZN3cub18CUB_300001_SM_10006detail11EmptyKernelIvEEvv)
        /*0008*/ 	.word	0x00000004


	//----- nvinfo : EIATTR_FRAME_SIZE
	.align		4
.L_46:
        /*000c*/ 	.byte	0x04, 0x11
        /*000e*/ 	.short	(.L_48 - .L_47)
	.align		4
.L_47:
        /*0010*/ 	.word	index@(_ZN3cub18CUB_300001_SM_10006detail11EmptyKernelIvEEvv)
        /*0014*/ 	.word	0x00000000


	//----- nvinfo : EIATTR_REGCOUNT
	.align		4
.L_48:
        /*0018*/ 	.byte	0x04, 0x2f
        /*001a*/ 	.short	(.L_50 - .L_49)
	.align		4
.L_49:
        /*001c*/ 	.word	index@(_ZN3cub18CUB_300001_SM_10006detail9transform16transform_kernelINS2_10policy_hubILb1EN4cuda3std3__45tupleIJN6thrust24THRUST_300001_SM_1000_NS6detail15normal_iteratorINSA_10device_ptrIdEEEESF_EEEE10policy1000Ei13daxpy_functorSF_JPdSK_EEEvT0_iT1_T2_DpNS2_10kernel_argIT3_EE)
        /*0020*/ 	.word	0x00000020


	//----- nvinfo : EIATTR_FRAME_SIZE
	.align		4
.L_50:
        /*0024*/ 	.byte	0x04, 0x11
        /*0026*/ 	.short	(.L_52 - .L_51)
	.align		4
.L_51:
        /*0028*/ 	.word	index@(_ZN3cub18CUB_300001_SM_10006detail9transform16transform_kernelINS2_10policy_hubILb1EN4cuda3std3__45tupleIJN6thrust24THRUST_300001_SM_1000_NS6detail15normal_iteratorINSA_10device_ptrIdEEEESF_EEEE10policy1000Ei13daxpy_functorSF_JPdSK_EEEvT0_iT1_T2_DpNS2_10kernel_argIT3_EE)
        /*002c*/ 	.word	0x00000000


	//----- nvinfo : EIATTR_REGCOUNT
	.align		4
.L_52:
        /*0030*/ 	.byte	0x04, 0x2f
        /*0032*/ 	.short	(.L_54 - .L_53)
	.align		4
.L_53:
        /*0034*/ 	.word	index@(_ZN3cub18CUB_300001_SM_10006detail9transform16transform_kernelINS2_10policy_hubILb1EN4cuda3std3__45tupleIJN6thrust24THRUST_300001_SM_1000_NS6detail15normal_iteratorINSA_10device_ptrIdEEEESF_EEEE10policy1000El13daxpy_functorSF_JPdSK_EEEvT0_iT1_T2_DpNS2_10kernel_argIT3_EE)
        /*0038*/ 	.word	0x00000020


	//----- nvinfo : EIATTR_FRAME_SIZE
	.align		4
.L_54:
        /*003c*/ 	.byte	0x04, 0x11
        /*003e*/ 	.short	(.L_56 - .L_55)
	.align		4
.L_55:
        /*0040*/ 	.word	index@(_ZN3cub18CUB_300001_SM_10006detail9transform16transform_kernelINS2_10policy_hubILb1EN4cuda3std3__45tupleIJN6thrust24THRUST_300001_SM_1000_NS6detail15normal_iteratorINSA_10device_ptrIdEEEESF_EEEE10policy1000El13daxpy_functorSF_JPdSK_EEEvT0_iT1_T2_DpNS2_10kernel_argIT3_EE)
        /*0044*/ 	.word	0x00000000


	//----- nvinfo : EIATTR_MIN_STACK_SIZE
	.align		4
.L_56:
        /*0048*/ 	.byte	0x04, 0x12
        /*004a*/ 	.short	(.L_58 - .L_57)
	.align		4
.L_57:
        /*004c*/ 	.word	index@(_ZN3cub18CUB_300001_SM_10006detail9transform16transform_kernelINS2_10policy_hubILb1EN4cuda3std3__45tupleIJN6thrust24THRUST_300001_SM_1000_NS6detail15normal_iteratorINSA_10device_ptrIdEEEESF_EEEE10policy1000El13daxpy_functorSF_JPdSK_EEEvT0_iT1_T2_DpNS2_10kernel_argIT3_EE)
        /*0050*/ 	.word	0x00000000


	//----- nvinfo : EIATTR_MIN_STACK_SIZE
	.align		4
.L_58:
        /*0054*/ 	.byte	0x04, 0x12
        /*0056*/ 	.short	(.L_60 - .L_59)
	.align		4
.L_59:
        /*0058*/ 	.word	index@(_ZN3cub18CUB_300001_SM_10006detail9transform16transform_kernelINS2_10policy_hubILb1EN4cuda3std3__45tupleIJN6thrust24THRUST_300001_SM_1000_NS6detail15normal_iteratorINSA_10device_ptrIdEEEESF_EEEE10policy1000Ei13daxpy_functorSF_JPdSK_EEEvT0_iT1_T2_DpNS2_10kernel_argIT3_EE)
        /*005c*/ 	.word	0x00000000


	//----- nvinfo : EIATTR_MIN_STACK_SIZE
	.align		4
.L_60:
        /*0060*/ 	.byte	0x04, 0x12
        /*0062*/ 	.short	(.L_62 - .L_61)
	.align		4
.L_61:
        /*0064*/ 	.word	index@(_ZN3cub18CUB_300001_SM_10006detail11EmptyKernelIvEEvv)
        /*0068*/ 	.word	0x00000000
.L_62:


//--------------------- .nv.compat                --------------------------
	.section	.nv.compat,"",@"SHT_CUDA_COMPAT_INFO"
	.align	4
        /*0000*/ 	.byte	0x02, 0x09, 0x00, 0x00, 0x02, 0x02, 0x01, 0x00, 0x02, 0x05, 0x05, 0x00, 0x03, 0x07, 0x01, 0x01
        /*0010*/ 	.byte	0x02, 0x03, 0x00, 0x00, 0x02, 0x06, 0x01, 0x00, 0x04, 0x0b, 0x08, 0x00, 0x01, 0x00, 0x00, 0x00
        /*0020*/ 	.byte	0x00, 0x00, 0x00, 0x00


//--------------------- .nv.info._ZN3cub18CUB_300001_SM_10006detail9transform16transform_kernelINS2_10policy_hubILb1EN4cuda3std3__45tupleIJN6thrust24THRUST_300001_SM_1000_NS6detail15normal_iteratorINSA_10device_ptrIdEEEESF_EEEE10policy1000El13daxpy_functorSF_JPdSK_EEEvT0_iT1_T2_DpNS2_10kernel_argIT3_EE --------------------------
	.section	.nv.info._ZN3cub18CUB_300001_SM_10006detail9transform16transform_kernelINS2_10policy_hubILb1EN4cuda3std3__45tupleIJN6thrust24THRUST_300001_SM_1000_NS6detail15normal_iteratorINSA_10device_ptrIdEEEESF_EEEE10policy1000El13daxpy_functorSF_JPdSK_EEEvT0_iT1_T2_DpNS2_10kernel_argIT3_EE,"",@"SHT_CUDA_INFO"
	.sectionflags	@""
	.align	4


	//----- nvinfo : EIATTR_CUDA_API_VERSION
	.align		4
        /*0000*/ 	.byte	0x04, 0x37
        /*0002*/ 	.short	(.L_64 - .L_63)
.L_63:
        /*0004*/ 	.word	0x00000082


	//----- nvinfo : EIATTR_KPARAM_INFO
	.align		4
.L_64:
        /*0008*/ 	.byte	0x04, 0x17
        /*000a*/ 	.short	(.L_66 - .L_65)
.L_65:
        /*000c*/ 	.word	0x00000000
        /*0010*/ 	.short	0x0005
        /*0012*/ 	.short	0x0030
        /*0014*/ 	.byte	0x00, 0xf0, 0x41, 0x00


	//----- nvinfo : EIATTR_KPARAM_INFO
	.align		4
.L_66:
        /*0018*/ 	.byte	0x04, 0x17
        /*001a*/ 	.short	(.L_68 - .L_67)
.L_67:
        /*001c*/ 	.word	0x00000000
        /*0020*/ 	.short	0x0004
        /*0022*/ 	.short	0x0020
        /*0024*/ 	.byte	0x00, 0xf0, 0x41, 0x00


	//----- nvinfo : EIATTR_KPARAM_INFO
	.align		4
.L_68:
        /*0028*/ 	.byte	0x04, 0x17
        /*002a*/ 	.short	(.L_70 - .L_69)
.L_69:
        /*002c*/ 	.word	0x00000000
        /*0030*/ 	.short	0x0003
        /*0032*/ 	.short	0x0018
        /*0034*/ 	.byte	0x00, 0xf0, 0x21, 0x00


	//----- nvinfo : EIATTR_KPARAM_INFO
	.align		4
.L_70:
        /*0038*/ 	.byte	0x04, 0x17
        /*003a*/ 	.short	(.L_72 - .L_71)
.L_71:
        /*003c*/ 	.word	0x00000000
        /*0040*/ 	.short	0x0002
        /*0042*/ 	.short	0x0010
        /*0044*/ 	.byte	0x00, 0xf0, 0x21, 0x00


	//----- nvinfo : EIATTR_KPARAM_INFO
	.align		4
.L_72:
        /*0048*/ 	.byte	0x04, 0x17
        /*004a*/ 	.short	(.L_74 - .L_73)
.L_73:
        /*004c*/ 	.word	0x00000000
        /*0050*/ 	.short	0x0001
        /*0052*/ 	.short	0x0008
        /*0054*/ 	.byte	0x00, 0xf0, 0x11, 0x00


	//----- nvinfo : EIATTR_KPARAM_INFO
	.align		4
.L_74:
        /*0058*/ 	.byte	0x04, 0x17
        /*005a*/ 	.short	(.L_76 - .L_75)
.L_75:
        /*005c*/ 	.word	0x00000000
        /*0060*/ 	.short	0x0000
        /*0062*/ 	.short	0x0000
        /*0064*/ 	.byte	0x00, 0xf0, 0x21, 0x00


	//----- nvinfo : EIATTR_SPARSE_MMA_MASK
	.align		4
.L_76:
        /*0068*/ 	.byte	0x03, 0x50
        /*006a*/ 	.short	0x0000


	//----- nvinfo : EIATTR_MAXREG_COUNT
	.align		4
        /*006c*/ 	.byte	0x03, 0x1b
        /*006e*/ 	.short	0x00ff


	//----- nvinfo : EIATTR_MERCURY_ISA_VERSION
	.align		4
        /*0070*/ 	.byte	0x03, 0x5f
        /*0072*/ 	.short	0x0101


	//----- nvinfo : EIATTR_VRC_CTA_INIT_COUNT
	.align		4
        /*0074*/ 	.byte	0x02, 0x4a
	.zero		1
	.zero		1


	//----- nvinfo : EIATTR_EXIT_INSTR_OFFSETS
	.align		4
        /*0078*/ 	.byte	0x04, 0x1c
        /*007a*/ 	.short	(.L_78 - .L_77)


	//   ....[0]....
.L_77:
        /*007c*/ 	.word	0x000003f0


	//   ....[1]....
        /*0080*/ 	.word	0x00000ca0


	//   ....[2]....
        /*0084*/ 	.word	0x00000f90


	//   ....[3]....
        /*0088*/ 	.word	0x00001130


	//   ....[4]....
        /*008c*/ 	.word	0x00001160


	//   ....[5]....
        /*0090*/ 	.word	0x000011f0


	//   ....[6]....
        /*0094*/ 	.word	0x00001210


	//   ....[7]....
        /*0098*/ 	.word	0x000016c0


	//   ....[8]....
        /*009c*/ 	.word	0x00001920


	//   ....[9]....
        /*00a0*/ 	.word	0x00001a50


	//   ....[10]....
        /*00a4*/ 	.word	0x00001af0


	//----- nvinfo : EIATTR_MAX_THREADS
	.align		4
.L_78:
        /*00a8*/ 	.byte	0x04, 0x05
        /*00aa*/ 	.short	(.L_80 - .L_79)
.L_79:
        /*00ac*/ 	.word	0x00000080
        /*00b0*/ 	.word	0x00000001
        /*00b4*/ 	.word	0x00000001


	//----- nvinfo : EIATTR_CRS_STACK_SIZE
	.align		4
.L_80:
        /*00b8*/ 	.byte	0x04, 0x1e
        /*00ba*/ 	.short	(.L_82 - .L_81)
.L_81:
        /*00bc*/ 	.word	0x00000000


	//----- nvinfo : EIATTR_CBANK_PARAM_SIZE
	.align		4
.L_82:
        /*00c0*/ 	.byte	0x03, 0x19
        /*00c2*/ 	.short	0x0040


	//----- nvinfo : EIATTR_PARAM_CBANK
	.align		4
        /*00c4*/ 	.byte	0x04, 0x0a
        /*00c6*/ 	.short	(.L_84 - .L_83)
	.align		4
.L_83:
        /*00c8*/ 	.word	index@(.nv.constant0._ZN3cub18CUB_300001_SM_10006detail9transform16transform_kernelINS2_10policy_hubILb1EN4cuda3std3__45tupleIJN6thrust24THRUST_300001_SM_1000_NS6detail15normal_iteratorINSA_10device_ptrIdEEEESF_EEEE10policy1000El13daxpy_functorSF_JPdSK_EEEvT0_iT1_T2_DpNS2_10kernel_argIT3_EE)
        /*00cc*/ 	.short	0x0380
        /*00ce*/ 	.short	0x0040


	//----- nvinfo : EIATTR_SW_WAR
	.align		4
.L_84:
        /*00d0*/ 	.byte	0x04, 0x36
        /*00d2*/ 	.short	(.L_86 - .L_85)
.L_85:
        /*00d4*/ 	.word	0x00000008
.L_86:


//--------------------- .nv.info._ZN3cub18CUB_300001_SM_10006detail9transform16transform_kernelINS2_10policy_hubILb1EN4cuda3std3__45tupleIJN6thrust24THRUST_300001_SM_1000_NS6detail15normal_iteratorINSA_10device_ptrIdEEEESF_EEEE10policy1000Ei13daxpy_functorSF_JPdSK_EEEvT0_iT1_T2_DpNS2_10kernel_argIT3_EE --------------------------
	.section	.nv.info._ZN3cub18CUB_300001_SM_10006detail9transform16transform_kernelINS2_10policy_hubILb1EN4cuda3std3__45tupleIJN6thrust24THRUST_300001_SM_1000_NS6detail15normal_iteratorINSA_10device_ptrIdEEEESF_EEEE10policy1000Ei13daxpy_functorSF_JPdSK_EEEvT0_iT1_T2_DpNS2_10kernel_argIT3_EE,"",@"SHT_CUDA_INFO"
	.sectionflags	@""
	.align	4


	//----- nvinfo : EIATTR_CUDA_API_VERSION
	.align		4
        /*0000*/ 	.byte	0x04, 0x37
        /*0002*/ 	.short	(.L_88 - .L_87)
.L_87:
        /*0004*/ 	.word	0x00000082


	//----- nvinfo : EIATTR_KPARAM_INFO
	.align		4
.L_88:
        /*0008*/ 	.byte	0x04, 0x17
        /*000a*/ 	.short	(.L_90 - .L_89)
.L_89:
        /*000c*/ 	.word	0x00000000
        /*0010*/ 	.short	0x0005
        /*0012*/ 	.short	0x0028
        /*0014*/ 	.byte	0x00, 0xf0, 0x41, 0x00


	//----- nvinfo : EIATTR_KPARAM_INFO
	.align		4
.L_90:
        /*0018*/ 	.byte	0x04, 0x17
        /*001a*/ 	.short	(.L_92 - .L_91)
.L_91:
        /*001c*/ 	.word	0x00000000
        /*0020*/ 	.short	0x0004
        /*0022*/ 	.short	0x0018
        /*0024*/ 	.byte	0x00, 0xf0, 0x41, 0x00


	//----- nvinfo : EIATTR_KPARAM_INFO
	.align		4
.L_92:
        /*0028*/ 	.byte	0x04, 0x17
        /*002a*/ 	.short	(.L_94 - .L_93)
.L_93:
        /*002c*/ 	.word	0x00000000
        /*0030*/ 	.short	0x0003
        /*0032*/ 	.short	0x0010
        /*0034*/ 	.byte	0x00, 0xf0, 0x21, 0x00


	//----- nvinfo : EIATTR_KPARAM_INFO
	.align		4
.L_94:
        /*0038*/ 	.byte	0x04, 0x17
        /*003a*/ 	.short	(.L_96 - .L_95)
.L_95:
        /*003c*/ 	.word	0x00000000
        /*0040*/ 	.short	0x0002
        /*0042*/ 	.short	0x0008
        /*0044*/ 	.byte	0x00, 0xf0, 0x21, 0x00


	//----- nvinfo : EIATTR_KPARAM_INFO
	.align		4
.L_96:
        /*0048*/ 	.byte	0x04, 0x17
        /*004a*/ 	.short	(.L_98 - .L_97)
.L_97:
        /*004c*/ 	.word	0x00000000
        /*0050*/ 	.short	0x0001
        /*0052*/ 	.short	0x0004
        /*0054*/ 	.byte	0x00, 0xf0, 0x11, 0x00


	//----- nvinfo : EIATTR_KPARAM_INFO
	.align		4
.L_98:
        /*0058*/ 	.byte	0x04, 0x17
        /*005a*/ 	.short	(.L_100 - .L_99)
.L_99:
        /*005c*/ 	.word	0x00000000
        /*0060*/ 	.short	0x0000
        /*0062*/ 	.short	0x0000
        /*0064*/ 	.byte	0x00, 0xf0, 0x11, 0x00


	//----- nvinfo : EIATTR_SPARSE_MMA_MASK
	.align		4
.L_100:
        /*0068*/ 	.byte	0x03, 0x50
        /*006a*/ 	.short	0x0000


	//----- nvinfo : EIATTR_MAXREG_COUNT
	.align		4
        /*006c*/ 	.byte	0x03, 0x1b
        /*006e*/ 	.short	0x00ff


	//----- nvinfo : EIATTR_MERCURY_ISA_VERSION
	.align		4
        /*0070*/ 	.byte	0x03, 0x5f
        /*0072*/ 	.short	0x0101


	//----- nvinfo : EIATTR_VRC_CTA_INIT_COUNT
	.align		4
        /*0074*/ 	.byte	0x02, 0x4a
	.zero		1
	.zero		1


	//----- nvinfo : EIATTR_EXIT_INSTR_OFFSETS
	.align		4
        /*0078*/ 	.byte	0x04, 0x1c
        /*007a*/ 	.short	(.L_102 - .L_101)


	//   ....[0]....
.L_101:
        /*007c*/ 	.word	0x00000310


	//   ....[1]....
        /*0080*/ 	.word	0x00000850


	//   ....[2]....
        /*0084*/ 	.word	0x00000aa0


	//   ....[3]....
        /*0088*/ 	.word	0x00000bd0


	//   ....[4]....
        /*008c*/ 	.word	0x00000c70


	//   ....[5]....
        /*0090*/ 	.word	0x00000ca0


	//   ....[6]....
        /*0094*/ 	.word	0x00001200


	//   ....[7]....
        /*0098*/ 	.word	0x000014f0


	//   ....[8]....
        /*009c*/ 	.word	0x00001690


	//   ....[9]....
        /*00a0*/ 	.word	0x000016c0


	//   ....[10]....
        /*00a4*/ 	.word	0x00001750


	//----- nvinfo : EIATTR_MAX_THREADS
	.align		4
.L_102:
        /*00a8*/ 	.byte	0x04, 0x05
        /*00aa*/ 	.short	(.L_104 - .L_103)
.L_103:
        /*00ac*/ 	.word	0x00000080
        /*00b0*/ 	.word	0x00000001
        /*00b4*/ 	.word	0x00000001


	//----- nvinfo : EIATTR_CRS_STACK_SIZE
	.align		4
.L_104:
        /*00b8*/ 	.byte	0x04, 0x1e
        /*00ba*/ 	.short	(.L_106 - .L_105)
.L_105:
        /*00bc*/ 	.word	0x00000000


	//----- nvinfo : EIATTR_CBANK_PARAM_SIZE
	.align		4
.L_106:
        /*00c0*/ 	.byte	0x03, 0x19
        /*00c2*/ 	.short	0x0038


	//----- nvinfo : EIATTR_PARAM_CBANK
	.align		4
        /*00c4*/ 	.byte	0x04, 0x0a
        /*00c6*/ 	.short	(.L_108 - .L_107)
	.align		4
.L_107:
        /*00c8*/ 	.word	index@(.nv.constant0._ZN3cub18CUB_300001_SM_10006detail9transform16transform_kernelINS2_10policy_hubILb1EN4cuda3std3__45tupleIJN6thrust24THRUST_300001_SM_1000_NS6detail15normal_iteratorINSA_10device_ptrIdEEEESF_EEEE10policy1000Ei13daxpy_functorSF_JPdSK_EEEvT0_iT1_T2_DpNS2_10kernel_argIT3_EE)
        /*00cc*/ 	.short	0x0380
        /*00ce*/ 	.short	0x0038


	//----- nvinfo : EIATTR_SW_WAR
	.align		4
.L_108:
        /*00d0*/ 	.byte	0x04, 0x36
        /*00d2*/ 	.short	(.L_110 - .L_109)
.L_109:
        /*00d4*/ 	.word	0x00000008
.L_110:


//--------------------- .nv.info._ZN3cub18CUB_300001_SM_10006detail11EmptyKernelIvEEvv --------------------------
	.section	.nv.info._ZN3cub18CUB_300001_SM_10006detail11EmptyKernelIvEEvv,"",@"SHT_CUDA_INFO"
	.sectionflags	@""
	.align	4


	//----- nvinfo : EIATTR_CUDA_API_VERSION
	.align		4
        /*0000*/ 	.byte	0x04, 0x37
        /*0002*/ 	.short	(.L_112 - .L_111)
.L_111:
        /*0004*/ 	.word	0x00000082


	//----- nvinfo : EIATTR_SPARSE_MMA_MASK
	.align		4
.L_112:
        /*0008*/ 	.byte	0x03, 0x50
        /*000a*/ 	.short	0x0000


	//----- nvinfo : EIATTR_MAXREG_COUNT
	.align		4
        /*000c*/ 	.byte	0x03, 0x1b
        /*000e*/ 	.short	0x00ff


	//----- nvinfo : EIATTR_MERCURY_ISA_VERSION
	.align		4
        /*0010*/ 	.byte	0x03, 0x5f
        /*0012*/ 	.short	0x0101


	//----- nvinfo : EIATTR_VRC_CTA_INIT_COUNT
	.align		4
        /*0014*/ 	.byte	0x02, 0x4a
	.zero		1
	.zero		1


	//----- nvinfo : EIATTR_EXIT_INSTR_OFFSETS
	.align		4
        /*0018*/ 	.byte	0x04, 0x1c
        /*001a*/ 	.short	(.L_114 - .L_113)


	//   ....[0]....
.L_113:
        /*001c*/ 	.word	0x00000010


	//----- nvinfo : EIATTR_SW_WAR
	.align		4
.L_114:
        /*0020*/ 	.byte	0x04, 0x36
        /*0022*/ 	.short	(.L_116 - .L_115)
.L_115:
        /*0024*/ 	.word	0x00000008
.L_116:


//--------------------- .nv.callgraph             --------------------------
	.section	.nv.callgraph,"",@"SHT_CUDA_CALLGRAPH"
	.align	4
	.sectionentsize	8
	.align		4
        /*0000*/ 	.word	0x00000000
	.align		4
        /*0004*/ 	.word	0xffffffff
	.align		4
        /*0008*/ 	.word	0x00000000
	.align		4
        /*000c*/ 	.word	0xfffffffe
	.align		4
        /*0010*/ 	.word	0x00000000
	.align		4
        /*0014*/ 	.word	0xfffffffd
	.align		4
        /*0018*/ 	.word	0x00000000
	.align		4
        /*001c*/ 	.word	0xfffffffc


//--------------------- .nv.constant4             --------------------------
	.section	.nv.constant4,"a",@progbits
	.align	8
	.align		8
.nv.constant4:
        /*0000*/ 	.dword	_ZN34_INTERNAL_d1a26958_4_k_cu_c7ac91fc4cuda3std3__45__cpo5beginE
	.align		8
        /*0008*/ 	.dword	_ZN34_INTERNAL_d1a26958_4_k_cu_c7ac91fc4cuda3std3__45__cpo3endE
	.align		8
        /*0010*/ 	.dword	_ZN34_INTERNAL_d1a26958_4_k_cu_c7ac91fc4cuda3std3__45__cpo6cbeginE
	.align		8
        /*0018*/ 	.dword	_ZN34_INTERNAL_d1a26958_4_k_cu_c7ac91fc4cuda3std3__45__cpo4cendE
	.align		8
        /*0020*/ 	.dword	_ZN34_INTERNAL_d1a26958_4_k_cu_c7ac91fc4cuda3std3__45__cpo6rbeginE
	.align		8
        /*0028*/ 	.dword	_ZN34_INTERNAL_d1a26958_4_k_cu_c7ac91fc4cuda3std3__45__cpo4rendE
	.align		8
        /*0030*/ 	.dword	_ZN34_INTERNAL_d1a26958_4_k_cu_c7ac91fc4cuda3std3__45__cpo7crbeginE
	.align		8
        /*0038*/ 	.dword	_ZN34_INTERNAL_d1a26958_4_k_cu_c7ac91fc4cuda3std3__45__cpo5crendE
	.align		8
        /*0040*/ 	.dword	_ZN34_INTERNAL_d1a26958_4_k_cu_c7ac91fc4cuda3std3__436_GLOBAL__N__d1a26958_4_k_cu_c7ac91fc6ignoreE
	.align		8
        /*0048*/ 	.dword	_ZN34_INTERNAL_d1a26958_4_k_cu_c7ac91fc4cuda3std3__419piecewise_constructE
	.align		8
        /*0050*/ 	.dword	_ZN34_INTERNAL_d1a26958_4_k_cu_c7ac91fc4cuda3std3__48in_placeE
	.align		8
        /*0058*/ 	.dword	_ZN34_INTERNAL_d1a26958_4_k_cu_c7ac91fc4cuda3std3__420unreachable_sentinelE
	.align		8
        /*0060*/ 	.dword	_ZN34_INTERNAL_d1a26958_4_k_cu_c7ac91fc4cuda3std3__47nulloptE
	.align		8
        /*0068*/ 	.dword	_ZN34_INTERNAL_d1a26958_4_k_cu_c7ac91fc4cuda3std3__48unexpectE
	.align		8
        /*0070*/ 	.dword	_ZN34_INTERNAL_d1a26958_4_k_cu_c7ac91fc4cuda3std6ranges3__45__cpo4swapE
	.align		8
        /*0078*/ 	.dword	_ZN34_INTERNAL_d1a26958_4_k_cu_c7ac91fc4cuda3std6ranges3__45__cpo9iter_moveE
	.align		8
        /*0080*/ 	.dword	_ZN34_INTERNAL_d1a26958_4_k_cu_c7ac91fc4cuda3std6ranges3__45__cpo5beginE
	.align		8
        /*0088*/ 	.dword	_ZN34_INTERNAL_d1a26958_4_k_cu_c7ac91fc4cuda3std6ranges3__45__cpo3endE
	.align		8
        /*0090*/ 	.dword	_ZN34_INTERNAL_d1a26958_4_k_cu_c7ac91fc4cuda3std6ranges3__45__cpo6cbeginE
	.align		8
        /*0098*/ 	.dword	_ZN34_INTERNAL_d1a26958_4_k_cu_c7ac91fc4cuda3std6ranges3__45__cpo4cendE
	.align		8
        /*00a0*/ 	.dword	_ZN34_INTERNAL_d1a26958_4_k_cu_c7ac91fc4cuda3std6ranges3__45__cpo7advanceE
	.align		8
        /*00a8*/ 	.dword	_ZN34_INTERNAL_d1a26958_4_k_cu_c7ac91fc4cuda3std6ranges3__45__cpo9iter_swapE
	.align		8
        /*00b0*/ 	.dword	_ZN34_INTERNAL_d1a26958_4_k_cu_c7ac91fc4cuda3std6ranges3__45__cpo4nextE
	.align		8
        /*00b8*/ 	.dword	_ZN34_INTERNAL_d1a26958_4_k_cu_c7ac91fc4cuda3std6ranges3__45__cpo4prevE
	.align		8
        /*00c0*/ 	.dword	_ZN34_INTERNAL_d1a26958_4_k_cu_c7ac91fc4cuda3std6ranges3__45__cpo4dataE
	.align		8
        /*00c8*/ 	.dword	_ZN34_INTERNAL_d1a26958_4_k_cu_c7ac91fc4cuda3std6ranges3__45__cpo5cdataE
	.align		8
        /*00d0*/ 	.dword	_ZN34_INTERNAL_d1a26958_4_k_cu_c7ac91fc4cuda3std6ranges3__45__cpo4sizeE
	.align		8
        /*00d8*/ 	.dword	_ZN34_INTERNAL_d1a26958_4_k_cu_c7ac91fc4cuda3std6ranges3__45__cpo5ssizeE
	.align		8
        /*00e0*/ 	.dword	_ZN34_INTERNAL_d1a26958_4_k_cu_c7ac91fc4cuda3std6ranges3__45__cpo8distanceE
	.align		8
        /*00e8*/ 	.dword	_ZN34_INTERNAL_d1a26958_4_k_cu_c7ac91fc6thrust24THRUST_300001_SM_1000_NS8cuda_cub3parE
	.align		8
        /*00f0*/ 	.dword	_ZN34_INTERNAL_d1a26958_4_k_cu_c7ac91fc6thrust24THRUST_300001_SM_1000_NS8cuda_cub10par_nosyncE
	.align		8
        /*00f8*/ 	.dword	_ZN34_INTERNAL_d1a26958_4_k_cu_c7ac91fc6thrust24THRUST_300001_SM_1000_NS6system6detail10sequential3seqE
	.align		8
        /*0100*/ 	.dword	_ZN34_INTERNAL_d1a26958_4_k_cu_c7ac91fc6thrust24THRUST_300001_SM_1000_NS6system3cpp3parE
	.align		8
        /*0108*/ 	.dword	_ZN34_INTERNAL_d1a26958_4_k_cu_c7ac91fc6thrust24THRUST_300001_SM_1000_NS12placeholders2_1E
	.align		8
        /*0110*/ 	.dword	_ZN34_INTERNAL_d1a26958_4_k_cu_c7ac91fc6thrust24THRUST_300001_SM_1000_NS12placeholders2_2E
	.align		8
        /*0118*/ 	.dword	_ZN34_INTERNAL_d1a26958_4_k_cu_c7ac91fc6thrust24THRUST_300001_SM_1000_NS12placeholders2_3E
	.align		8
        /*0120*/ 	.dword	_ZN34_INTERNAL_d1a26958_4_k_cu_c7ac91fc6thrust24THRUST_300001_SM_1000_NS12placeholders2_4E
	.align		8
        /*0128*/ 	.dword	_ZN34_INTERNAL_d1a26958_4_k_cu_c7ac91fc6thrust24THRUST_300001_SM_1000_NS12placeholders2_5E
	.align		8
        /*0130*/ 	.dword	_ZN34_INTERNAL_d1a26958_4_k_cu_c7ac91fc6thrust24THRUST_300001_SM_1000_NS12placeholders2_6E
	.align		8
        /*0138*/ 	.dword	_ZN34_INTERNAL_d1a26958_4_k_cu_c7ac91fc6thrust24THRUST_300001_SM_1000_NS12placeholders2_7E
	.align		8
        /*0140*/ 	.dword	_ZN34_INTERNAL_d1a26958_4_k_cu_c7ac91fc6thrust24THRUST_300001_SM_1000_NS12placeholders2_8E
	.align		8
        /*0148*/ 	.dword	_ZN34_INTERNAL_d1a26958_4_k_cu_c7ac91fc6thrust24THRUST_300001_SM_1000_NS12placeholders2_9E
	.align		8
        /*0150*/ 	.dword	_ZN34_INTERNAL_d1a26958_4_k_cu_c7ac91fc6thrust24THRUST_300001_SM_1000_NS12placeholders3_10E
	.align		8
        /*0158*/ 	.dword	_ZN34_INTERNAL_d1a26958_4_k_cu_c7ac91fc6thrust24THRUST_300001_SM_1000_NS3seqE
	.align		8
        /*0160*/ 	.dword	_ZN34_INTERNAL_d1a26958_4_k_cu_c7ac91fc6thrust24THRUST_300001_SM_1000_NS6deviceE


//--------------------- .text._ZN3cub18CUB_300001_SM_10006detail9transform16transform_kernelINS2_10policy_hubILb1EN4cuda3std3__45tupleIJN6thrust24THRUST_300001_SM_1000_NS6detail15normal_iteratorINSA_10device_ptrIdEEEESF_EEEE10policy1000El13daxpy_functorSF_JPdSK_EEEvT0_iT1_T2_DpNS2_10kernel_argIT3_EE --------------------------
	.section	.text._ZN3cub18CUB_300001_SM_10006detail9transform16transform_kernelINS2_10policy_hubILb1EN4cuda3std3__45tupleIJN6thrust24THRUST_300001_SM_1000_NS6detail15normal_iteratorINSA_10device_ptrIdEEEESF_EEEE10policy1000El13daxpy_functorSF_JPdSK_EEEvT0_iT1_T2_DpNS2_10kernel_argIT3_EE,"ax",@progbits
	.align	128
        .global         _ZN3cub18CUB_300001_SM_10006detail9transform16transform_kernelINS2_10policy_hubILb1EN4cuda3std3__45tupleIJN6thrust24THRUST_300001_SM_1000_NS6detail15normal_iteratorINSA_10device_ptrIdEEEESF_EEEE10policy1000El13daxpy_functorSF_JPdSK_EEEvT0_iT1_T2_DpNS2_10kernel_argIT3_EE
        .type           _ZN3cub18CUB_300001_SM_10006detail9transform16transform_kernelINS2_10policy_hubILb1EN4cuda3std3__45tupleIJN6thrust24THRUST_300001_SM_1000_NS6detail15normal_iteratorINSA_10device_ptrIdEEEESF_EEEE10policy1000El13daxpy_functorSF_JPdSK_EEEvT0_iT1_T2_DpNS2_10kernel_argIT3_EE,@function
        .size           _ZN3cub18CUB_300001_SM_10006detail9transform16transform_kernelINS2_10policy_hubILb1EN4cuda3std3__45tupleIJN6thrust24THRUST_300001_SM_1000_NS6detail15normal_iteratorINSA_10device_ptrIdEEEESF_EEEE10policy1000El13daxpy_functorSF_JPdSK_EEEvT0_iT1_T2_DpNS2_10kernel_argIT3_EE,(.L_x_35 - _ZN3cub18CUB_300001_SM_10006detail9transform16transform_kernelINS2_10policy_hubILb1EN4cuda3std3__45tupleIJN6thrust24THRUST_300001_SM_1000_NS6detail15normal_iteratorINSA_10device_ptrIdEEEESF_EEEE10policy1000El13daxpy_functorSF_JPdSK_EEEvT0_iT1_T2_DpNS2_10kernel_argIT3_EE)
        .other          _ZN3cub18CUB_300001_SM_10006detail9transform16transform_kernelINS2_10policy_hubILb1EN4cuda3std3__45tupleIJN6thrust24THRUST_300001_SM_1000_NS6detail15normal_iteratorINSA_10device_ptrIdEEEESF_EEEE10policy1000El13daxpy_functorSF_JPdSK_EEEvT0_iT1_T2_DpNS2_10kernel_argIT3_EE,@"STO_CUDA_ENTRY STV_DEFAULT"
_ZN3cub18CUB_300001_SM_10006detail9transform16transform_kernelINS2_10policy_hubILb1EN4cuda3std3__45tupleIJN6thrust24THRUST_300001_SM_1000_NS6detail15normal_iteratorINSA_10device_ptrIdEEEESF_EEEE10policy1000El13daxpy_functorSF_JPdSK_EEEvT0_iT1_T2_DpNS2_10kernel_argIT3_EE:
.text._ZN3cub18CUB_300001_SM_10006detail9transform16transform_kernelINS2_10policy_hubILb1EN4cuda3std3__45tupleIJN6thrust24THRUST_300001_SM_1000_NS6detail15normal_iteratorINSA_10device_ptrIdEEEESF_EEEE10policy1000El13daxpy_functorSF_JPdSK_EEEvT0_iT1_T2_DpNS2_10kernel_argIT3_EE:
[----:B------:R-:W-:Y:S08]  /*0000*/  LDC R1, c[0x0][0x37c] ;  /* 0x0000df00ff017b82 */ /* 0x000ff00000000800 */
[----:B------:R-:W0:Y:S01]  /*0010*/  LDC R4, c[0x0][0x388] ;  /* 0x0000e200ff047b82 */ /* 0x000e220000000800 */
[----:B------:R-:W1:Y:S01]  /*0020*/  LDCU.64 UR4, c[0x0][0x380] ;  /* 0x00007000ff0477ac */ /* 0x000e620008000a00 */
[----:B------:R-:W2:Y:S01]  /*0030*/  S2R R0, SR_TID.X ;  /* 0x0000000000007919 */ /* 0x000ea20000002100 */
[----:B------:R-:W-:Y:S05]  /*0040*/  BSSY.RECONVERGENT B0, `(.L_x_0) ;  /* 0x0000029000007945 */ /* 0x000fea0003800200 */
[----:B------:R-:W3:Y:S01]  /*0050*/  S2UR UR10, SR_CTAID.X ;  /* 0x00000000000a79c3 */ /* 0x000ee20000002500 */
[----:B0-----:R-:W-:-:S05]  /*0060*/  IMAD.SHL.U32 R2, R4, 0x80, RZ ;  /* 0x0000008004027824 */ /* 0x001fca00078e00ff */
[----:B------:R-:W-:Y:S01]  /*0070*/  SHF.R.S32.HI R3, RZ, 0x1f, R2 ;  /* 0x0000001fff037819 */ /* 0x000fe20000011402 */
[----:B---3--:R-:W-:-:S04]  /*0080*/  IMAD.WIDE.U32 R12, R2, UR10, RZ ;  /* 0x0000000a020c7c25 */ /* 0x008fc8000f8e00ff */
[----:B------:R-:W-:Y:S01]  /*0090*/  IMAD R5, R3, UR10, RZ ;  /* 0x0000000a03057c24 */ /* 0x000fe2000f8e02ff */
[----:B-1----:R-:W-:Y:S01]  /*00a0*/  IADD3 R7, P1, PT, -R12, UR4, RZ ;  /* 0x000000040c077c10 */ /* 0x002fe2000ff3e1ff */
[----:B--2---:R-:W-:Y:S02]  /*00b0*/  IMAD.SHL.U32 R9, R0, 0x80, RZ ;  /* 0x0000008000097824 */ /* 0x004fe400078e00ff */
[----:B------:R-:W-:Y:S01]  /*00c0*/  IMAD.IADD R5, R13, 0x1, R5 ;  /* 0x000000010d057824 */ /* 0x000fe200078e0205 */
[----:B------:R-:W-:-:S04]  /*00d0*/  ISETP.LT.U32.AND P0, PT, R7, R2, PT ;  /* 0x000000020700720c */ /* 0x000fc80003f01070 */
[----:B------:R-:W-:-:S04]  /*00e0*/  IADD3.X R6, PT, PT, ~R5, UR5, RZ, P1, !PT ;  /* 0x0000000505067c10 */ /* 0x000fc80008ffe5ff */
[----:B------:R-:W-:-:S04]  /*00f0*/  ISETP.LT.AND.EX P0, PT, R6, R3, PT, P0 ;  /* 0x000000030600720c */ /* 0x000fc80003f01300 */
[----:B------:R-:W-:-:S05]  /*0100*/  SEL R3, R7, R2, P0 ;  /* 0x0000000207037207 */ /* 0x000fca0000000000 */
[----:B------:R-:W-:-:S05]  /*0110*/  IMAD.SHL.U32 R8, R3, 0x8, RZ ;  /* 0x0000000803087824 */ /* 0x000fca00078e00ff */
[----:B------:R-:W-:-:S13]  /*0120*/  ISETP.GE.AND P0, PT, R9, R8, PT ;  /* 0x000000080900720c */ /* 0x000fda0003f06270 */
[----:B------:R-:W-:Y:S05]  /*0130*/  @P0 BRA `(.L_x_1) ;  /* 0x0000000000640947 */ /* 0x000fea0003800000 */
[----:B------:R-:W0:Y:S01]  /*0140*/  LDCU.64 UR4, c[0x0][0x3a0] ;  /* 0x00007400ff0477ac */ /* 0x000e220008000a00 */
[C---:B------:R-:W-:Y:S01]  /*0150*/  SHF.L.U32 R10, R12.reuse, 0x3, RZ ;  /* 0x000000030c0a7819 */ /* 0x040fe200000006ff */
[----:B------:R-:W-:Y:S01]  /*0160*/  BSSY.RECONVERGENT B1, `(.L_x_2) ;  /* 0x000000c000017945 */ /* 0x000fe20003800200 */
[----:B------:R-:W-:Y:S01]  /*0170*/  SHF.L.U64.HI R14, R12, 0x3, R5 ;  /* 0x000000030c0e7819 */ /* 0x000fe20000010205 */
[----:B------:R-:W-:Y:S01]  /*0180*/  IMAD.MOV.U32 R11, RZ, RZ, R9 ;  /* 0x000000ffff0b7224 */ /* 0x000fe200078e0009 */
[----:B0-----:R-:W-:-:S04]  /*0190*/  IADD3 R6, P0, PT, R10, UR4, RZ ;  /* 0x000000040a067c10 */ /* 0x001fc8000ff1e0ff */
[----:B------:R-:W-:-:S03]  /*01a0*/  IADD3.X R7, PT, PT, R14, UR5, RZ, P0, !PT ;  /* 0x000000050e077c10 */ /* 0x000fc600087fe4ff */
[----:B------:R-:W-:-:S07]  /*01b0*/  IMAD.WIDE.U32 R6, R0, 0x80, R6 ;  /* 0x0000008000067825 */ /* 0x000fce00078e0006 */
.L_x_3:
[----:B------:R-:W-:Y:S01]  /*01c0*/  VIADD R11, R11, 0x4000 ;  /* 0x000040000b0b7836 */ /* 0x000fe20000000000 */
[----:B------:R0:W-:Y:S04]  /*01d0*/  CCTL.E.PF2 [R6] ;  /* 0x000000000600798f */ /* 0x0001e80000800100 */
[----:B------:R-:W-:Y:S02]  /*01e0*/  ISETP.GE.AND P0, PT, R11, R8, PT ;  /* 0x000000080b00720c */ /* 0x000fe40003f06270 */
[----:B0-----:R-:W-:-:S05]  /*01f0*/  IADD3 R6, P1, PT, R6, 0x4000, RZ ;  /* 0x0000400006067810 */ /* 0x001fca0007f3e0ff */
[----:B------:R-:W-:-:S06]  /*0200*/  IMAD.X R7, RZ, RZ, R7, P1 ;  /* 0x000000ffff077224 */ /* 0x000fcc00008e0607 */
[----:B------:R-:W-:Y:S05]  /*0210*/  @!P0 BRA `(.L_x_3) ;  /* 0xfffffffc00e88947 */ /* 0x000fea000383ffff */
[----:B------:R-:W-:Y:S05]  /*0220*/  BSYNC.RECONVERGENT B1 ;  /* 0x0000000000017941 */ /* 0x000fea0003800200 */
.L_x_2:
[----:B------:R-:W0:Y:S02]  /*0230*/  LDCU.64 UR4, c[0x0][0x3b0] ;  /* 0x00007600ff0477ac */ /* 0x000e240008000a00 */
[----:B0-----:R-:W-:-:S04]  /*0240*/  IADD3 R6, P0, PT, R10, UR4, RZ ;  /* 0x000000040a067c10 */ /* 0x001fc8000ff1e0ff */
[----:B------:R-:W-:-:S03]  /*0250*/  IADD3.X R7, PT, PT, R14, UR5, RZ, P0, !PT ;  /* 0x000000050e077c10 */ /* 0x000fc600087fe4ff */
[----:B------:R-:W-:-:S07]  /*0260*/  IMAD.WIDE.U32 R6, R0, 0x80, R6 ;  /* 0x0000008000067825 */ /* 0x000fce00078e0006 */
.L_x_4:
[----:B------:R-:W-:Y:S01]  /*0270*/  IADD3 R9, PT, PT, R9, 0x4000, RZ ;  /* 0x0000400009097810 */ /* 0x000fe20007ffe0ff */
[----:B------:R0:W-:Y:S03]  /*0280*/  CCTL.E.PF2 [R6] ;  /* 0x000000000600798f */ /* 0x0001e60000800100 */
[----:B------:R-:W-:Y:S02]  /*0290*/  ISETP.GE.AND P0, PT, R9, R8, PT ;  /* 0x000000080900720c */ /* 0x000fe40003f06270 */
[----:B0-----:R-:W-:-:S05]  /*02a0*/  IADD3 R6, P1, PT, R6, 0x4000, RZ ;  /* 0x0000400006067810 */ /* 0x001fca0007f3e0ff */
[----:B------:R-:W-:-:S06]  /*02b0*/  IMAD.X R7, RZ, RZ, R7, P1 ;  /* 0x000000ffff077224 */ /* 0x000fcc00008e0607 */
[----:B------:R-:W-:Y:S05]  /*02c0*/  @!P0 BRA `(.L_x_4) ;  /* 0xfffffffc00e88947 */ /* 0x000fea000383ffff */
.L_x_1:
[----:B------:R-:W-:Y:S05]  /*02d0*/  BSYNC.RECONVERGENT B0 ;  /* 0x0000000000007941 */ /* 0x000fea0003800200 */
.L_x_0:
[----:B------:R-:W0:Y:S01]  /*02e0*/  LDC.64 R14, c[0x0][0x3a0] ;  /* 0x0000e800ff0e7b82 */ /* 0x000e220000000a00 */
[----:B------:R-:W1:Y:S01]  /*02f0*/  LDCU.64 UR8, c[0x0][0x3b0] ;  /* 0x00007600ff0877ac */ /* 0x000e620008000a00 */
[----:B------:R-:W-:Y:S01]  /*0300*/  ISETP.NE.AND P0, PT, R2, R3, PT ;  /* 0x000000030200720c */ /* 0x000fe20003f05270 */
[C---:B------:R-:W-:Y:S01]  /*0310*/  IMAD.SHL.U32 R7, R12.reuse, 0x8, RZ ;  /* 0x000000080c077824 */ /* 0x040fe200078e00ff */
[----:B------:R-:W-:Y:S01]  /*0320*/  SHF.L.U64.HI R16, R12, 0x3, R5 ;  /* 0x000000030c107819 */ /* 0x000fe20000010205 */
[----:B------:R-:W2:Y:S03]  /*0330*/  LDCU.64 UR6, c[0x0][0x398] ;  /* 0x00007300ff0677ac */ /* 0x000ea60008000a00 */
[----:B------:R-:W-:Y:S01]  /*0340*/  R2UR UR11, R7 ;  /* 0x00000000070b72ca */ /* 0x000fe200000e0000 */
[----:B------:R-:W3:Y:S01]  /*0350*/  LDCU.64 UR12, c[0x0][0x358] ;  /* 0x00006b00ff0c77ac */ /* 0x000ee20008000a00 */
[----:B------:R-:W-:-:S02]  /*0360*/  R2UR UR14, R16 ;  /* 0x00000000100e72ca */ /* 0x000fc400000e0000 */
[C---:B-1----:R-:W-:Y:S02]  /*0370*/  IADD3 R10, P3, PT, R7.reuse, UR8, RZ ;  /* 0x00000008070a7c10 */ /* 0x042fe4000ff7e0ff */
[C---:B--2---:R-:W-:Y:S02]  /*0380*/  IADD3 R8, P1, PT, R7.reuse, UR6, RZ ;  /* 0x0000000607087c10 */ /* 0x044fe4000ff3e0ff */
[----:B0-----:R-:W-:Y:S02]  /*0390*/  IADD3 R6, P2, PT, R7, R14, RZ ;  /* 0x0000000e07067210 */ /* 0x001fe40007f5e0ff */
[C---:B------:R-:W-:Y:S02]  /*03a0*/  IADD3.X R11, PT, PT, R16.reuse, UR9, RZ, P3, !PT ;  /* 0x00000009100b7c10 */ /* 0x040fe40009ffe4ff */
[C---:B------:R-:W-:Y:S01]  /*03b0*/  IADD3.X R9, PT, PT, R16.reuse, UR7, RZ, P1, !PT ;  /* 0x0000000710097c10 */ /* 0x040fe20008ffe4ff */
[----:B------:R-:W-:Y:S01]  /*03c0*/  IMAD.X R7, R16, 0x1, R15, P2 ;  /* 0x0000000110077824 */ /* 0x000fe200010e060f */
[----:B---3--:R-:W-:Y:S07]  /*03d0*/  @!P0 BRA `(.L_x_5) ;  /* 0x0000000c00888947 */ /* 0x008fee0003800000 */
[----:B------:R-:W-:-:S13]  /*03e0*/  ISETP.GE.AND P0, PT, R4, 0x1, PT ;  /* 0x000000010400780c */ /* 0x000fda0003f06270 */
[----:B------:R-:W-:Y:S05]  /*03f0*/  @!P0 EXIT ;  /* 0x000000000000894d */ /* 0x000fea0003800000 */
[C---:B------:R-:W-:Y:S01]  /*0400*/  ISETP.GE.U32.AND P0, PT, R4.reuse, 0x8, PT ;  /* 0x000000080400780c */ /* 0x040fe20003f06070 */
[----:B------:R-:W-:Y:S01]  /*0410*/  HFMA2 R5, -RZ, RZ, 0, 0 ;  /* 0x00000000ff057431 */ /* 0x000fe200000001ff */
[----:B------:R-:W-:-:S11]  /*0420*/  LOP3.LUT R2, R4, 0x7, RZ, 0xc0, !PT ;  /* 0x0000000704027812 */ /* 0x000fd600078ec0ff */
[----:B------:R-:W-:Y:S05]  /*0430*/  @!P0 BRA `(.L_x_6) ;  /* 0x0000000800148947 */ /* 0x000fea0003800000 */
[----:B------:R-:W-:-:S13]  /*0440*/  ISETP.GE.AND P0, PT, R0, R3, PT ;  /* 0x000000030000720c */ /* 0x000fda0003f06270 */
[C---:B------:R-:W-:Y:S01]  /*0450*/  @!P0 IMAD.WIDE.U32 R18, R0.reuse, 0x8, R6 ;  /* 0x0000000800128825 */ /* 0x040fe200078e0006 */
[----:B------:R-:W0:Y:S03]  /*0460*/  @!P0 LDC.64 R22, c[0x0][0x390] ;  /* 0x0000e400ff168b82 */ /* 0x000e260000000a00 */
[C---:B------:R-:W-:Y:S02]  /*0470*/  @!P0 IMAD.WIDE.U32 R20, R0.reuse, 0x8, R10 ;  /* 0x0000000800148825 */ /* 0x040fe400078e000a */
[----:B------:R-:W0:Y:S04]  /*0480*/  @!P0 LDG.E.64 R18, desc[UR12][R18.64] ;  /* 0x0000000c12128981 */ /* 0x000e28000c1e1b00 */
[----:B------:R-:W0:Y:S01]  /*0490*/  @!P0 LDG.E.64 R20, desc[UR12][R20.64] ;  /* 0x0000000c14148981 */ /* 0x000e22000c1e1b00 */
[----:B------:R-:W-:-:S02]  /*04a0*/  VIADD R17, R0, 0x80 ;  /* 0x0000008000117836 */ /* 0x000fc40000000000 */
[----:B------:R-:W-:-:S03]  /*04b0*/  @!P0 IMAD.WIDE.U32 R24, R0, 0x8, R8 ;  /* 0x0000000800188825 */ /* 0x000fc600078e0008 */
[C---:B------:R-:W-:Y:S01]  /*04c0*/  ISETP.GE.AND P1, PT, R17.reuse, R3, PT ;  /* 0x000000031100720c */ /* 0x040fe20003f26270 */
[----:B------:R-:W-:-:S04]  /*04d0*/  IMAD.WIDE R14, R17, 0x8, R6 ;  /* 0x00000008110e7825 */ /* 0x000fc800078e0206 */
[----:B------:R-:W-:Y:S01]  /*04e0*/  IMAD.WIDE R12, R17, 0x8, R10 ;  /* 0x00000008110c7825 */ /* 0x000fe200078e020a */
[----:B0-----:R-:W-:-:S07]  /*04f0*/  @!P0 DFMA R22, R18, R22, R20 ;  /* 0x000000161216822b */ /* 0x001fce0000000014 */
[----:B------:R-:W0:Y:S01]  /*0500*/  @!P1 LDC.64 R20, c[0x0][0x390] ;  /* 0x0000e400ff149b82 */ /* 0x000e220000000a00 */
[----:B------:R1:W-:Y:S04]  /*0510*/  @!P0 STG.E.64 desc[UR12][R24.64], R22 ;  /* 0x0000001618008986 */ /* 0x0003e8000c101b0c */
[----:B------:R-:W0:Y:S04]  /*0520*/  @!P1 LDG.E.64 R26, desc[UR12][R14.64] ;  /* 0x0000000c0e1a9981 */ /* 0x000e28000c1e1b00 */
[----:B------:R-:W0:Y:S01]  /*0530*/  @!P1 LDG.E.64 R18, desc[UR12][R12.64] ;  /* 0x0000000c0c129981 */ /* 0x000e22000c1e1b00 */
[----:B------:R-:W-:-:S05]  /*0540*/  VIADD R16, R0, 0x100 ;  /* 0x0000010000107836 */ /* 0x000fca0000000000 */
[----:B------:R-:W-:Y:S01]  /*0550*/  ISETP.GE.AND P0, PT, R16, R3, PT ;  /* 0x000000031000720c */ /* 0x000fe20003f06270 */
[----:B------:R-:W-:-:S12]  /*0560*/  IMAD.WIDE R16, R17, 0x8, R8 ;  /* 0x0000000811107825 */ /* 0x000fd800078e0208 */
[----:B-1----:R-:W1:Y:S01]  /*0570*/  @!P0 LDC.64 R22, c[0x0][0x390] ;  /* 0x0000e400ff168b82 */ /* 0x002e620000000a00 */
[----:B0-----:R-:W-:-:S07]  /*0580*/  @!P1 DFMA R18, R26, R20, R18 ;  /* 0x000000141a12922b */ /* 0x001fce0000000012 */
[----:B------:R0:W-:Y:S04]  /*0590*/  @!P1 STG.E.64 desc[UR12][R16.64], R18 ;  /* 0x0000001210009986 */ /* 0x0001e8000c101b0c */
[----:B------:R-:W1:Y:S04]  /*05a0*/  @!P0 LDG.E.64 R20, desc[UR12][R14.64+0x400] ;  /* 0x0004000c0e148981 */ /* 0x000e68000c1e1b00 */
[----:B------:R-:W1:Y:S01]  /*05b0*/  @!P0 LDG.E.64 R26, desc[UR12][R12.64+0x400] ;  /* 0x0004000c0c1a8981 */ /* 0x000e62000c1e1b00 */
[----:B------:R-:W-:-:S05]  /*05c0*/  VIADD R24, R0, 0x180 ;  /* 0x0000018000187836 */ /* 0x000fca0000000000 */
[----:B------:R-:W-:Y:S01]  /*05d0*/  ISETP.GE.AND P1, PT, R24, R3, PT ;  /* 0x000000031800720c */ /* 0x000fe20003f26270 */
[----:B-1----:R-:W-:-:S12]  /*05e0*/  @!P0 DFMA R20, R20, R22, R26 ;  /* 0x000000161414822b */ /* 0x002fd8000000001a */
[----:B------:R-:W1:Y:S01]  /*05f0*/  @!P1 LDC.64 R26, c[0x0][0x390] ;  /* 0x0000e400ff1a9b82 */ /* 0x000e620000000a00 */
[----:B------:R2:W-:Y:S04]  /*0600*/  @!P0 STG.E.64 desc[UR12][R16.64+0x400], R20 ;  /* 0x0004001410008986 */ /* 0x0005e8000c101b0c */
[----:B------:R-:W1:Y:S04]  /*0610*/  @!P1 LDG.E.64 R22, desc[UR12][R14.64+0x800] ;  /* 0x0008000c0e169981 */ /* 0x000e68000c1e1b00 */
[----:B------:R-:W1:Y:S01]  /*0620*/  @!P1 LDG.E.64 R24, desc[UR12][R12.64+0x800] ;  /* 0x0008000c0c189981 */ /* 0x000e62000c1e1b00 */
[----:B0-----:R-:W-:-:S04]  /*0630*/  IADD3 R18, PT, PT, R0, 0x200, RZ ;  /* 0x0000020000127810 */ /* 0x001fc80007ffe0ff */
[----:B------:R-:W-:Y:S01]  /*0640*/  ISETP.GE.AND P0, PT, R18, R3, PT ;  /* 0x000000031200720c */ /* 0x000fe20003f06270 */
[----:B-1----:R-:W-:-:S12]  /*0650*/  @!P1 DFMA R22, R22, R26, R24 ;  /* 0x0000001a1616922b */ /* 0x002fd80000000018 */
[----:B------:R-:W0:Y:S01]  /*0660*/  @!P0 LDC.64 R26, c[0x0][0x390] ;  /* 0x0000e400ff1a8b82 */ /* 0x000e220000000a00 */
[----:B------:R1:W-:Y:S04]  /*0670*/  @!P1 STG.E.64 desc[UR12][R16.64+0x800], R22 ;  /* 0x0008001610009986 */ /* 0x0003e8000c101b0c */
[----:B------:R-:W0:Y:S04]  /*0680*/  @!P0 LDG.E.64 R18, desc[UR12][R14.64+0xc00] ;  /* 0x000c000c0e128981 */ /* 0x000e28000c1e1b00 */
[----:B------:R-:W0:Y:S01]  /*0690*/  @!P0 LDG.E.64 R24, desc[UR12][R12.64+0xc00] ;  /* 0x000c000c0c188981 */ /* 0x000e22000c1e1b00 */
[----:B--2---:R-:W-:-:S05]  /*06a0*/  VIADD R20, R0, 0x280 ;  /* 0x0000028000147836 */ /* 0x004fca0000000000 */
[----:B------:R-:W-:Y:S01]  /*06b0*/  ISETP.GE.AND P1, PT, R20, R3, PT ;  /* 0x000000031400720c */ /* 0x000fe20003f26270 */
[----:B0-----:R-:W-:-:S12]  /*06c0*/  @!P0 DFMA R18, R18, R26, R24 ;  /* 0x0000001a1212822b */ /* 0x001fd80000000018 */
[----:B------:R-:W0:Y:S01]  /*06d0*/  @!P1 LDC.64 R26, c[0x0][0x390] ;  /* 0x0000e400ff1a9b82 */ /* 0x000e220000000a00 */
[----:B------:R2:W-:Y:S04]  /*06e0*/  @!P0 STG.E.64 desc[UR12][R16.64+0xc00], R18 ;  /* 0x000c001210008986 */ /* 0x0005e8000c101b0c */
[----:B------:R-:W0:Y:S04]  /*06f0*/  @!P1 LDG.E.64 R20, desc[UR12][R14.64+0x1000] ;  /* 0x0010000c0e149981 */ /* 0x000e28000c1e1b00 */
[----:B------:R-:W0:Y:S01]  /*0700*/  @!P1 LDG.E.64 R24, desc[UR12][R12.64+0x1000] ;  /* 0x0010000c0c189981 */ /* 0x000e22000c1e1b00 */
[----:B-1----:R-:W-:-:S05]  /*0710*/  VIADD R22, R0, 0x300 ;  /* 0x0000030000167836 */ /* 0x002fca0000000000 */
[----:B------:R-:W-:Y:S01]  /*0720*/  ISETP.GE.AND P0, PT, R22, R3, PT ;  /* 0x000000031600720c */ /* 0x000fe20003f06270 */
[----:B0-----:R-:W-:-:S12]  /*0730*/  @!P1 DFMA R20, R20, R26, R24 ;  /* 0x0000001a1414922b */ /* 0x001fd80000000018 */
        /* <DEDUP_REMOVED lines=11> */
[----:B------:R-:W-:-:S04]  /*07f0*/  LOP3.LUT R5, R4, 0x7ffffff8, RZ, 0xc0, !PT ;  /* 0x7ffffff804057812 */ /* 0x000fc800078ec0ff */
[----:B------:R-:W-:Y:S01]  /*0800*/  ISETP.NE.AND P0, PT, R5, 0x8, PT ;  /* 0x000000080500780c */ /* 0x000fe20003f05270 */
[----:B0-----:R-:W-:-:S07]  /*0810*/  @!P1 DFMA R18, R18, R26, R24 ;  /* 0x0000001a1212922b */ /* 0x001fce0000000018 */
[----:B------:R1:W-:Y:S05]  /*0820*/  @!P1 STG.E.64 desc[UR12][R16.64+0x1800], R18 ;  /* 0x0018001210009986 */ /* 0x0003ea000c101b0c */
[----:B------:R-:W-:Y:S05]  /*0830*/  @!P0 BRA `(.L_x_6) ;  /* 0x0000000400148947 */ /* 0x000fea0003800000 */
[----:B------:R-:W-:Y:S01]  /*0840*/  MOV R24, 0x8 ;  /* 0x0000000800187802 */ /* 0x000fe20000000f00 */
[----:B------:R-:W0:Y:S06]  /*0850*/  LDCU.64 UR4, c[0x0][0x390] ;  /* 0x00007200ff0477ac */ /* 0x000e2c0008000a00 */
.L_x_9:
[----:B------:R-:W-:-:S05]  /*0860*/  IMAD R4, R24, 0x80, R0 ;  /* 0x0000008018047824 */ /* 0x000fca00078e0200 */
[----:B------:R-:W-:-:S13]  /*0870*/  ISETP.GE.AND P0, PT, R4, R3, PT ;  /* 0x000000030400720c */ /* 0x000fda0003f06270 */
[C---:B-1----:R-:W-:Y:S01]  /*0880*/  @!P0 IMAD.WIDE.U32 R18, R4.reuse, 0x8, R6 ;  /* 0x0000000804128825 */ /* 0x042fe200078e0006 */
[----:B------:R-:W1:Y:S03]  /*0890*/  @!P0 LDC.64 R28, c[0x0][0x390] ;  /* 0x0000e400ff1c8b82 */ /* 0x000e660000000a00 */
[C---:B------:R-:W-:Y:S02]  /*08a0*/  @!P0 IMAD.WIDE.U32 R20, R4.reuse, 0x8, R10 ;  /* 0x0000000804148825 */ /* 0x040fe400078e000a */
[----:B------:R-:W1:Y:S04]  /*08b0*/  @!P0 LDG.E.64 R18, desc[UR12][R18.64] ;  /* 0x0000000c12128981 */ /* 0x000e68000c1e1b00 */
[----:B------:R-:W1:Y:S01]  /*08c0*/  @!P0 LDG.E.64 R20, desc[UR12][R20.64] ;  /* 0x0000000c14148981 */ /* 0x000e62000c1e1b00 */
[----:B------:R-:W-:-:S02]  /*08d0*/  VIADD R23, R4, 0x80 ;  /* 0x0000008004177836 */ /* 0x000fc40000000000 */
[----:B------:R-:W-:-:S03]  /*08e0*/  @!P0 IMAD.WIDE.U32 R26, R4, 0x8, R8 ;  /* 0x00000008041a8825 */ /* 0x000fc600078e0008 */
[C---:B------:R-:W-:Y:S01]  /*08f0*/  ISETP.GE.AND P1, PT, R23.reuse, R3, PT ;  /* 0x000000031700720c */ /* 0x040fe20003f26270 */
[----:B------:R-:W-:-:S04]  /*0900*/  IMAD.WIDE R12, R23, 0x8, R6 ;  /* 0x00000008170c7825 */ /* 0x000fc800078e0206 */
[----:B------:R-:W-:Y:S01]  /*0910*/  IMAD.WIDE R14, R23, 0x8, R10 ;  /* 0x00000008170e7825 */ /* 0x000fe200078e020a */
[----:B-1----:R-:W-:-:S07]  /*0920*/  @!P0 DFMA R28, R18, R28, R20 ;  /* 0x0000001c121c822b */ /* 0x002fce0000000014 */
[----:B------:R-:W1:Y:S01]  /*0930*/  @!P1 LDC.64 R20, c[0x0][0x390] ;  /* 0x0000e400ff149b82 */ /* 0x000e620000000a00 */
[----:B------:R1:W-:Y:S04]  /*0940*/  @!P0 STG.E.64 desc[UR12][R26.64], R28 ;  /* 0x0000001c1a008986 */ /* 0x0003e8000c101b0c */
[----:B------:R-:W1:Y:S04]  /*0950*/  @!P1 LDG.E.64 R16, desc[UR12][R12.64] ;  /* 0x0000000c0c109981 */ /* 0x000e68000c1e1b00 */
[----:B------:R-:W1:Y:S01]  /*0960*/  @!P1 LDG.E.64 R18, desc[UR12][R14.64] ;  /* 0x0000000c0e129981 */ /* 0x000e62000c1e1b00 */
[----:B------:R-:W-:-:S05]  /*0970*/  VIADD R22, R4, 0x100 ;  /* 0x0000010004167836 */ /* 0x000fca0000000000 */
[----:B------:R-:W-:Y:S01]  /*0980*/  ISETP.GE.AND P0, PT, R22, R3, PT ;  /* 0x000000031600720c */ /* 0x000fe20003f06270 */
[----:B-1----:R-:W-:Y:S01]  /*0990*/  @!P1 DFMA R26, R16, R20, R18 ;  /* 0x00000014101a922b */ /* 0x002fe20000000012 */
[----:B------:R-:W-:-:S11]  /*09a0*/  IMAD.WIDE R16, R23, 0x8, R8 ;  /* 0x0000000817107825 */ /* 0x000fd600078e0208 */
[----:B------:R-:W1:Y:S01]  /*09b0*/  @!P0 LDC.64 R22, c[0x0][0x390] ;  /* 0x0000e400ff168b82 */ /* 0x000e620000000a00 */
[----:B------:R2:W-:Y:S04]  /*09c0*/  @!P1 STG.E.64 desc[UR12][R16.64], R26 ;  /* 0x0000001a10009986 */ /* 0x0005e8000c101b0c */
[----:B------:R-:W1:Y:S04]  /*09d0*/  @!P0 LDG.E.64 R18, desc[UR12][R12.64+0x400] ;  /* 0x0004000c0c128981 */ /* 0x000e68000c1e1b00 */
[----:B------:R-:W1:Y:S01]  /*09e0*/  @!P0 LDG.E.64 R20, desc[UR12][R14.64+0x400] ;  /* 0x0004000c0e148981 */ /* 0x000e62000c1e1b00 */
[----:B------:R-:W-:-:S04]  /*09f0*/  IADD3 R28, PT, PT, R4, 0x180, RZ ;  /* 0x00000180041c7810 */ /* 0x000fc80007ffe0ff */
[----:B------:R-:W-:Y:S01]  /*0a00*/  ISETP.GE.AND P1, PT, R28, R3, PT ;  /* 0x000000031c00720c */ /* 0x000fe20003f26270 */
[----:B-1----:R-:W-:-:S12]  /*0a10*/  @!P0 DFMA R28, R18, R22, R20 ;  /* 0x00000016121c822b */ /* 0x002fd80000000014 */
[----:B------:R-:W1:Y:S01]  /*0a20*/  @!P1 LDC.64 R20, c[0x0][0x390] ;  /* 0x0000e400ff149b82 */ /* 0x000e620000000a00 */
[----:B------:R3:W-:Y:S04]  /*0a30*/  @!P0 STG.E.64 desc[UR12][R16.64+0x400], R28 ;  /* 0x0004001c10008986 */ /* 0x0007e8000c101b0c */
[----:B------:R-:W1:Y:S04]  /*0a40*/  @!P1 LDG.E.64 R22, desc[UR12][R12.64+0x800] ;  /* 0x0008000c0c169981 */ /* 0x000e68000c1e1b00 */
[----:B------:R-:W1:Y:S01]  /*0a50*/  @!P1 LDG.E.64 R18, desc[UR12][R14.64+0x800] ;  /* 0x0008000c0e129981 */ /* 0x000e62000c1e1b00 */
[----:B--2---:R-:W-:-:S05]  /*0a60*/  VIADD R26, R4, 0x200 ;  /* 0x00000200041a7836 */ /* 0x004fca0000000000 */
[----:B------:R-:W-:Y:S01]  /*0a70*/  ISETP.GE.AND P0, PT, R26, R3, PT ;  /* 0x000000031a00720c */ /* 0x000fe20003f06270 */
[----:B-1----:R-:W-:-:S12]  /*0a80*/  @!P1 DFMA R26, R22, R20, R18 ;  /* 0x00000014161a922b */ /* 0x002fd80000000012 */
[----:B------:R-:W1:Y:S01]  /*0a90*/  @!P0 LDC.64 R20, c[0x0][0x390] ;  /* 0x0000e400ff148b82 */ /* 0x000e620000000a00 */
[----:B------:R2:W-:Y:S04]  /*0aa0*/  @!P1 STG.E.64 desc[UR12][R16.64+0x800], R26 ;  /* 0x0008001a10009986 */ /* 0x0005e8000c101b0c */
[----:B------:R-:W1:Y:S04]  /*0ab0*/  @!P0 LDG.E.64 R22, desc[UR12][R12.64+0xc00] ;  /* 0x000c000c0c168981 */ /* 0x000e68000c1e1b00 */
[----:B------:R-:W1:Y:S01]  /*0ac0*/  @!P0 LDG.E.64 R18, desc[UR12][R14.64+0xc00] ;  /* 0x000c000c0e128981 */ /* 0x000e62000c1e1b00 */
[----:B---3--:R-:W-:-:S05]  /*0ad0*/  VIADD R28, R4, 0x280 ;  /* 0x00000280041c7836 */ /* 0x008fca0000000000 */
        /* <DEDUP_REMOVED lines=13> */
[----:B------:R-:W-:Y:S01]  /*0bb0*/  IADD3 R4, PT, PT, R4, 0x380, RZ ;  /* 0x0000038004047810 */ /* 0x000fe20007ffe0ff */
[----:B------:R-:W-:Y:S01]  /*0bc0*/  VIADD R24, R24, 0x8 ;  /* 0x0000000818187836 */ /* 0x000fe20000000000 */
[----:B------:R-:W-:Y:S04]  /*0bd0*/  BSSY.RECONVERGENT B0, `(.L_x_7) ;  /* 0x000000a000007945 */ /* 0x000fe80003800200 */
[----:B------:R-:W-:Y:S01]  /*0be0*/  ISETP.NE.AND P1, PT, R24, R5, PT ;  /* 0x000000051800720c */ /* 0x000fe20003f25270 */
[----:B-1----:R-:W-:-:S07]  /*0bf0*/  @!P0 DFMA R18, R22, R20, R18 ;  /* 0x000000141612822b */ /* 0x002fce0000000012 */
[----:B------:R3:W-:Y:S01]  /*0c00*/  @!P0 STG.E.64 desc[UR12][R16.64+0x1400], R18 ;  /* 0x0014001210008986 */ /* 0x0007e2000c101b0c */
[----:B------:R-:W-:-:S13]  /*0c10*/  ISETP.GE.AND P0, PT, R4, R3, PT ;  /* 0x000000030400720c */ /* 0x000fda0003f06270 */
[----:B---3--:R-:W-:Y:S05]  /*0c20*/  @P0 BRA `(.L_x_8) ;  /* 0x0000000000100947 */ /* 0x008fea0003800000 */
[----:B------:R-:W0:Y:S04]  /*0c30*/  LDG.E.64 R12, desc[UR12][R12.64+0x1800] ;  /* 0x0018000c0c0c7981 */ /* 0x000e28000c1e1b00 */
[----:B------:R-:W0:Y:S02]  /*0c40*/  LDG.E.64 R14, desc[UR12][R14.64+0x1800] ;  /* 0x0018000c0e0e7981 */ /* 0x000e24000c1e1b00 */
[----:B0-----:R-:W-:-:S07]  /*0c50*/  DFMA R18, R12, UR4, R14 ;  /* 0x000000040c127c2b */ /* 0x001fce000800000e */
[----:B------:R1:W-:Y:S04]  /*0c60*/  STG.E.64 desc[UR12][R16.64+0x1800], R18 ;  /* 0x0018001210007986 */ /* 0x0003e8000c101b0c */
.L_x_8:
[----:B0-----:R-:W-:Y:S05]  /*0c70*/  BSYNC.RECONVERGENT B0 ;  /* 0x0000000000007941 */ /* 0x001fea0003800200 */
.L_x_7:
[----:B------:R-:W-:Y:S05]  /*0c80*/  @P1 BRA `(.L_x_9) ;  /* 0xfffffff800f41947 */ /* 0x000fea000383ffff */
.L_x_6:
[----:B------:R-:W-:-:S13]  /*0c90*/  ISETP.NE.AND P0, PT, R2, RZ, PT ;  /* 0x000000ff0200720c */ /* 0x000fda0003f05270 */
[----:B------:R-:W-:Y:S05]  /*0ca0*/  @!P0 EXIT ;  /* 0x000000000000894d */ /* 0x000fea0003800000 */
[----:B------:R-:W0:Y:S01]  /*0cb0*/  LDC R4, c[0x0][0x388] ;  /* 0x0000e200ff047b82 */ /* 0x000e220000000800 */
[----:B------:R-:W-:Y:S02]  /*0cc0*/  ISETP.GE.U32.AND P1, PT, R2, 0x4, PT ;  /* 0x000000040200780c */ /* 0x000fe40003f26070 */
[----:B0-----:R-:W-:-:S04]  /*0cd0*/  LOP3.LUT R12, R4, 0x3, RZ, 0xc0, !PT ;  /* 0x00000003040c7812 */ /* 0x001fc800078ec0ff */
[----:B------:R-:W-:-:S07]  /*0ce0*/  ISETP.NE.AND P0, PT, R12, RZ, PT ;  /* 0x000000ff0c00720c */ /* 0x000fce0003f05270 */
[----:B------:R-:W-:Y:S06]  /*0cf0*/  @!P1 BRA `(.L_x_10) ;  /* 0x0000000000a49947 */ /* 0x000fec0003800000 */
[----:B------:R-:W-:-:S05]  /*0d00*/  IMAD R13, R5, 0x80, R0 ;  /* 0x00000080050d7824 */ /* 0x000fca00078e0200 */
[----:B------:R-:W-:-:S13]  /*0d10*/  ISETP.GE.AND P1, PT, R13, R3, PT ;  /* 0x000000030d00720c */ /* 0x000fda0003f26270 */
[C---:B-1----:R-:W-:Y:S01]  /*0d20*/  @!P1 IMAD.WIDE R20, R13.reuse, 0x8, R6 ;  /* 0x000000080d149825 */ /* 0x042fe200078e0206 */
[----:B------:R-:W0:Y:S03]  /*0d30*/  @!P1 LDC.64 R24, c[0x0][0x390] ;  /* 0x0000e400ff189b82 */ /* 0x000e260000000a00 */
[C---:B------:R-:W-:Y:S02]  /*0d40*/  @!P1 IMAD.WIDE R22, R13.reuse, 0x8, R10 ;  /* 0x000000080d169825 */ /* 0x040fe400078e020a */
[----:B------:R-:W0:Y:S04]  /*0d50*/  @!P1 LDG.E.64 R20, desc[UR12][R20.64] ;  /* 0x0000000c14149981 */ /* 0x000e28000c1e1b00 */
[----:B------:R-:W0:Y:S01]  /*0d60*/  @!P1 LDG.E.64 R22, desc[UR12][R22.64] ;  /* 0x0000000c16169981 */ /* 0x000e22000c1e1b00 */
[----:B------:R-:W-:-:S02]  /*0d70*/  VIADD R15, R13, 0x80 ;  /* 0x000000800d0f7836 */ /* 0x000fc40000000000 */
[----:B------:R-:W-:-:S03]  /*0d80*/  @!P1 IMAD.WIDE R26, R13, 0x8, R8 ;  /* 0x000000080d1a9825 */ /* 0x000fc600078e0208 */
[----:B------:R-:W-:-:S13]  /*0d90*/  ISETP.GE.AND P2, PT, R15, R3, PT ;  /* 0x000000030f00720c */ /* 0x000fda0003f46270 */
[----:B------:R-:W-:-:S04]  /*0da0*/  @!P2 IMAD.WIDE R16, R15, 0x8, R10 ;  /* 0x000000080f10a825 */ /* 0x000fc800078e020a */
[----:B------:R-:W-:Y:S01]  /*0db0*/  @!P2 IMAD.WIDE R28, R15, 0x8, R6 ;  /* 0x000000080f1ca825 */ /* 0x000fe200078e0206 */
[----:B0-----:R-:W-:Y:S01]  /*0dc0*/  @!P1 DFMA R24, R20, R24, R22 ;  /* 0x000000181418922b */ /* 0x001fe20000000016 */
[----:B------:R-:W0:Y:S06]  /*0dd0*/  @!P2 LDC.64 R22, c[0x0][0x390] ;  /* 0x0000e400ff16ab82 */ /* 0x000e2c0000000a00 */
[----:B------:R1:W-:Y:S04]  /*0de0*/  @!P1 STG.E.64 desc[UR12][R26.64], R24 ;  /* 0x000000181a009986 */ /* 0x0003e8000c101b0c */
[----:B------:R-:W0:Y:S04]  /*0df0*/  @!P2 LDG.E.64 R18, desc[UR12][R28.64] ;  /* 0x0000000c1c12a981 */ /* 0x000e28000c1e1b00 */
[----:B------:R-:W0:Y:S01]  /*0e00*/  @!P2 LDG.E.64 R16, desc[UR12][R16.64] ;  /* 0x0000000c1010a981 */ /* 0x000e22000c1e1b00 */
[----:B------:R-:W-:-:S04]  /*0e10*/  IADD3 R21, PT, PT, R13, 0x100, RZ ;  /* 0x000001000d157810 */ /* 0x000fc80007ffe0ff */
[----:B------:R-:W-:Y:S01]  /*0e20*/  ISETP.GE.AND P1, PT, R21, R3, PT ;  /* 0x000000031500720c */ /* 0x000fe20003f26270 */
[----:B------:R-:W-:-:S12]  /*0e30*/  VIADD R13, R13, 0x180 ;  /* 0x000001800d0d7836 */ /* 0x000fd80000000000 */
[----:B-1----:R-:W1:Y:S01]  /*0e40*/  @!P1 LDC.64 R24, c[0x0][0x390] ;  /* 0x0000e400ff189b82 */ /* 0x002e620000000a00 */
[----:B0-----:R-:W-:Y:S01]  /*0e50*/  @!P2 DFMA R18, R18, R22, R16 ;  /* 0x000000161212a22b */ /* 0x001fe20000000010 */
[----:B------:R-:W-:-:S04]  /*0e60*/  @!P2 IMAD.WIDE R16, R15, 0x8, R8 ;  /* 0x000000080f10a825 */ /* 0x000fc800078e0208 */
[C---:B------:R-:W-:Y:S02]  /*0e70*/  @!P1 IMAD.WIDE R22, R21.reuse, 0x8, R6 ;  /* 0x0000000815169825 */ /* 0x040fe400078e0206 */
[----:B------:R0:W-:Y:S02]  /*0e80*/  @!P2 STG.E.64 desc[UR12][R16.64], R18 ;  /* 0x000000121000a986 */ /* 0x0001e4000c101b0c */
[----:B------:R-:W-:Y:S02]  /*0e90*/  @!P1 IMAD.WIDE R14, R21, 0x8, R10 ;  /* 0x00000008150e9825 */ /* 0x000fe400078e020a */
[----:B------:R-:W1:Y:S04]  /*0ea0*/  @!P1 LDG.E.64 R22, desc[UR12][R22.64] ;  /* 0x0000000c16169981 */ /* 0x000e68000c1e1b00 */
[----:B------:R-:W1:Y:S01]  /*0eb0*/  @!P1 LDG.E.64 R14, desc[UR12][R14.64] ;  /* 0x0000000c0e0e9981 */ /* 0x000e62000c1e1b00 */
[----:B------:R-:W-:Y:S01]  /*0ec0*/  ISETP.GE.AND P2, PT, R13, R3, PT ;  /* 0x000000030d00720c */ /* 0x000fe20003f46270 */
[----:B------:R-:W-:-:S12]  /*0ed0*/  @!P1 IMAD.WIDE R20, R21, 0x8, R8 ;  /* 0x0000000815149825 */ /* 0x000fd800078e0208 */
[----:B------:R-:W-:-:S04]  /*0ee0*/  @!P2 IMAD.WIDE R26, R13, 0x8, R6 ;  /* 0x000000080d1aa825 */ /* 0x000fc800078e0206 */
[C---:B------:R-:W-:Y:S01]  /*0ef0*/  @!P2 IMAD.WIDE R28, R13.reuse, 0x8, R10 ;  /* 0x000000080d1ca825 */ /* 0x040fe200078e020a */
[----:B-1----:R-:W-:Y:S01]  /*0f00*/  @!P1 DFMA R24, R22, R24, R14 ;  /* 0x000000181618922b */ /* 0x002fe2000000000e */
[----:B------:R-:W1:Y:S06]  /*0f10*/  @!P2 LDC.64 R14, c[0x0][0x390] ;  /* 0x0000e400ff0eab82 */ /* 0x000e6c0000000a00 */
[----:B------:R2:W-:Y:S04]  /*0f20*/  @!P1 STG.E.64 desc[UR12][R20.64], R24 ;  /* 0x0000001814009986 */ /* 0x0005e8000c101b0c */
[----:B------:R-:W1:Y:S04]  /*0f30*/  @!P2 LDG.E.64 R26, desc[UR12][R26.64] ;  /* 0x0000000c1a1aa981 */ /* 0x000e68000c1e1b00 */
[----:B------:R-:W1:Y:S01]  /*0f40*/  @!P2 LDG.E.64 R28, desc[UR12][R28.64] ;  /* 0x0000000c1c1ca981 */ /* 0x000e62000c1e1b00 */
[----:B0-----:R-:W-:-:S04]  /*0f50*/  @!P2 IMAD.WIDE R16, R13, 0x8, R8 ;  /* 0x000000080d10a825 */ /* 0x001fc800078e0208 */
[----:B------:R-:W-:Y:S01]  /*0f60*/  VIADD R5, R5, 0x4 ;  /* 0x0000000405057836 */ /* 0x000fe20000000000 */
[----:B-1----:R-:W-:-:S07]  /*0f70*/  @!P2 DFMA R14, R26, R14, R28 ;  /* 0x0000000e1a0ea22b */ /* 0x002fce000000001c */
[----:B------:R2:W-:Y:S04]  /*0f80*/  @!P2 STG.E.64 desc[UR12][R16.64], R14 ;  /* 0x0000000e1000a986 */ /* 0x0005e8000c101b0c */
.L_x_10:
[----:B------:R-:W-:Y:S05]  /*0f90*/  @!P0 EXIT ;  /* 0x000000000000894d */ /* 0x000fea0003800000 */
[----:B------:R-:W-:Y:S02]  /*0fa0*/  ISETP.NE.AND P0, PT, R12, 0x1, PT ;  /* 0x000000010c00780c */ /* 0x000fe40003f05270 */
[----:B------:R-:W-:-:S04]  /*0fb0*/  LOP3.LUT R4, R4, 0x1, RZ, 0xc0, !PT ;  /* 0x0000000104047812 */ /* 0x000fc800078ec0ff */
[----:B------:R-:W-:-:S07]  /*0fc0*/  ISETP.NE.U32.AND P2, PT, R4, 0x1, PT ;  /* 0x000000010400780c */ /* 0x000fce0003f45070 */
[----:B------:R-:W-:Y:S06]  /*0fd0*/  @!P0 BRA `(.L_x_11) ;  /* 0x0000000000548947 */ /* 0x000fec0003800000 */
[----:B-12---:R-:W-:-:S05]  /*0fe0*/  IMAD R21, R5, 0x80, R0 ;  /* 0x0000008005157824 */ /* 0x006fca00078e0200 */
[----:B------:R-:W-:-:S13]  /*0ff0*/  ISETP.GE.AND P0, PT, R21, R3, PT ;  /* 0x000000031500720c */ /* 0x000fda0003f06270 */
[C---:B------:R-:W-:Y:S01]  /*1000*/  @!P0 IMAD.WIDE R14, R21.reuse, 0x8, R6 ;  /* 0x00000008150e8825 */ /* 0x040fe200078e0206 */
[----:B------:R-:W0:Y:S03]  /*1010*/  @!P0 LDC.64 R18, c[0x0][0x390] ;  /* 0x0000e400ff128b82 */ /* 0x000e260000000a00 */
[C---:B------:R-:W-:Y:S02]  /*1020*/  @!P0 IMAD.WIDE R16, R21.reuse, 0x8, R10 ;  /* 0x0000000815108825 */ /* 0x040fe400078e020a */
[----:B------:R-:W0:Y:S04]  /*1030*/  @!P0 LDG.E.64 R14, desc[UR12][R14.64] ;  /* 0x0000000c0e0e8981 */ /* 0x000e28000c1e1b00 */
[----:B------:R-:W0:Y:S01]  /*1040*/  @!P0 LDG.E.64 R16, desc[UR12][R16.64] ;  /* 0x0000000c10108981 */ /* 0x000e22000c1e1b00 */
[C---:B------:R-:W-:Y:S01]  /*1050*/  IADD3 R13, PT, PT, R21.reuse, 0x80, RZ ;  /* 0x00000080150d7810 */ /* 0x040fe20007ffe0ff */
[----:B------:R-:W-:-:S03]  /*1060*/  @!P0 IMAD.WIDE R20, R21, 0x8, R8 ;  /* 0x0000000815148825 */ /* 0x000fc600078e0208 */
[----:B------:R-:W-:-:S13]  /*1070*/  ISETP.GE.AND P1, PT, R13, R3, PT ;  /* 0x000000030d00720c */ /* 0x000fda0003f26270 */
[----:B------:R-:W-:-:S04]  /*1080*/  @!P1 IMAD.WIDE R22, R13, 0x8, R6 ;  /* 0x000000080d169825 */ /* 0x000fc800078e0206 */
[C---:B------:R-:W-:Y:S01]  /*1090*/  @!P1 IMAD.WIDE R24, R13.reuse, 0x8, R10 ;  /* 0x000000080d189825 */ /* 0x040fe200078e020a */
[----:B0-----:R-:W-:Y:S01]  /*10a0*/  @!P0 DFMA R18, R14, R18, R16 ;  /* 0x000000120e12822b */ /* 0x001fe20000000010 */
[----:B------:R-:W0:Y:S06]  /*10b0*/  @!P1 LDC.64 R14, c[0x0][0x390] ;  /* 0x0000e400ff0e9b82 */ /* 0x000e2c0000000a00 */
[----:B------:R3:W-:Y:S04]  /*10c0*/  @!P0 STG.E.64 desc[UR12][R20.64], R18 ;  /* 0x0000001214008986 */ /* 0x0007e8000c101b0c */
[----:B------:R-:W0:Y:S04]  /*10d0*/  @!P1 LDG.E.64 R22, desc[UR12][R22.64] ;  /* 0x0000000c16169981 */ /* 0x000e28000c1e1b00 */
[----:B------:R-:W0:Y:S01]  /*10e0*/  @!P1 LDG.E.64 R24, desc[UR12][R24.64] ;  /* 0x0000000c18189981 */ /* 0x000e22000c1e1b00 */
[----:B------:R-:W-:-:S04]  /*10f0*/  @!P1 IMAD.WIDE R12, R13, 0x8, R8 ;  /* 0x000000080d0c9825 */ /* 0x000fc800078e0208 */
[----:B------:R-:W-:Y:S01]  /*1100*/  VIADD R5, R5, 0x2 ;  /* 0x0000000205057836 */ /* 0x000fe20000000000 */
[----:B0-----:R-:W-:-:S07]  /*1110*/  @!P1 DFMA R14, R22, R14, R24 ;  /* 0x0000000e160e922b */ /* 0x001fce0000000018 */
[----:B------:R3:W-:Y:S04]  /*1120*/  @!P1 STG.E.64 desc[UR12][R12.64], R14 ;  /* 0x0000000e0c009986 */ /* 0x0007e8000c101b0c */
.L_x_11:
[----:B------:R-:W-:Y:S05]  /*1130*/  @P2 EXIT ;  /* 0x000000000000294d */ /* 0x000fea0003800000 */
[----:B------:R-:W-:-:S05]  /*1140*/  IMAD R5, R5, 0x80, R0 ;  /* 0x0000008005057824 */ /* 0x000fca00078e0200 */
[----:B------:R-:W-:-:S13]  /*1150*/  ISETP.GE.AND P0, PT, R5, R3, PT ;  /* 0x000000030500720c */ /* 0x000fda0003f06270 */
[----:B------:R-:W-:Y:S05]  /*1160*/  @P0 EXIT ;  /* 0x000000000000094d */ /* 0x000fea0003800000 */
[C---:B------:R-:W-:Y:S01]  /*1170*/  IMAD.WIDE R6, R5.reuse, 0x8, R6 ;  /* 0x0000000805067825 */ /* 0x040fe200078e0206 */
[----:B------:R-:W0:Y:S03]  /*1180*/  LDCU.64 UR4, c[0x0][0x390] ;  /* 0x00007200ff0477ac */ /* 0x000e260008000a00 */
[C---:B------:R-:W-:Y:S02]  /*1190*/  IMAD.WIDE R10, R5.reuse, 0x8, R10 ;  /* 0x00000008050a7825 */ /* 0x040fe400078e020a */
[----:B------:R-:W0:Y:S04]  /*11a0*/  LDG.E.64 R6, desc[UR12][R6.64] ;  /* 0x0000000c06067981 */ /* 0x000e28000c1e1b00 */
[----:B------:R-:W0:Y:S01]  /*11b0*/  LDG.E.64 R10, desc[UR12][R10.64] ;  /* 0x0000000c0a0a7981 */ /* 0x000e22000c1e1b00 */
[----:B------:R-:W-:Y:S01]  /*11c0*/  IMAD.WIDE R8, R5, 0x8, R8 ;  /* 0x0000000805087825 */ /* 0x000fe200078e0208 */
[----:B0-----:R-:W-:-:S07]  /*11d0*/  DFMA R2, R6, UR4, R10 ;  /* 0x0000000406027c2b */ /* 0x001fce000800000a */
[----:B------:R-:W-:Y:S01]  /*11e0*/  STG.E.64 desc[UR12][R8.64], R2 ;  /* 0x0000000208007986 */ /* 0x000fe2000c101b0c */
[----:B------:R-:W-:Y:S05]  /*11f0*/  EXIT ;  /* 0x000000000000794d */ /* 0x000fea0003800000 */
.L_x_5:
[----:B------:R-:W-:-:S13]  /*1200*/  ISETP.GE.AND P0, PT, R4, 0x1, PT ;  /* 0x000000010400780c */ /* 0x000fda0003f06270 */
[----:B------:R-:W-:Y:S05]  /*1210*/  @!P0 EXIT ;  /* 0x000000000000894d */ /* 0x000fea0003800000 */
[----:B------:R-:W-:Y:S01]  /*1220*/  ISETP.GE.U32.AND P0, PT, R4, 0x8, PT ;  /* 0x000000080400780c */ /* 0x000fe20003f06070 */
[----:B------:R-:W-:-:S12]  /*1230*/  IMAD.MOV.U32 R16, RZ, RZ, RZ ;  /* 0x000000ffff107224 */ /* 0x000fd800078e00ff */
[----:B------:R-:W-:Y:S05]  /*1240*/  @!P0 BRA `(.L_x_12) ;  /* 0x0000000400148947 */ /* 0x000fea0003800000 */
[----:B------:R-:W0:Y:S01]  /*1250*/  LDC.64 R8, c[0x0][0x398] ;  /* 0x0000e600ff087b82 */ /* 0x000e220000000a00 */
[----:B------:R-:W-:Y:S01]  /*1260*/  UIADD3 UR4, UP0, UPT, UR11, 0xc00, URZ ;  /* 0x00000c000b047890 */ /* 0x000fe2000ff1e0ff */
[----:B------:R-:W-:Y:S01]  /*1270*/  LEA R2, P0, R12, R14, 0x3 ;  /* 0x0000000e0c027211 */ /* 0x000fe200078018ff */
[----:B------:R-:W1:Y:S01]  /*1280*/  LDCU.64 UR16, c[0x0][0x390] ;  /* 0x00007200ff1077ac */ /* 0x000e620008000a00 */
[----:B------:R-:W-:Y:S02]  /*1290*/  LOP3.LUT R16, R4, 0x7ffffff8, RZ, 0xc0, !PT ;  /* 0x7ffffff804107812 */ /* 0x000fe400078ec0ff */
[----:B------:R-:W-:Y:S01]  /*12a0*/  LEA.HI.X R3, R12, R15, R5, 0x3, P0 ;  /* 0x0000000f0c037211 */ /* 0x000fe200000f1c05 */
[----:B------:R-:W-:Y:S01]  /*12b0*/  UIADD3.X UR5, UPT, UPT, URZ, UR14, URZ, UP0, !UPT ;  /* 0x0000000eff057290 */ /* 0x000fe200087fe4ff */
[----:B------:R-:W2:Y:S01]  /*12c0*/  LDC.64 R18, c[0x0][0x3a0] ;  /* 0x0000e800ff127b82 */ /* 0x000ea20000000a00 */
[----:B------:R-:W-:Y:S01]  /*12d0*/  UIADD3 UR8, UP0, UPT, UR4, UR8, URZ ;  /* 0x0000000804087290 */ /* 0x000fe2000ff1e0ff */
[----:B------:R-:W-:Y:S01]  /*12e0*/  IADD3 R17, PT, PT, R0, 0x80, RZ ;  /* 0x0000008000117810 */ /* 0x000fe20007ffe0ff */
[----:B------:R-:W-:-:S02]  /*12f0*/  UIADD3 UR6, UP1, UPT, UR4, UR6, URZ ;  /* 0x0000000604067290 */ /* 0x000fc4000ff3e0ff */
[----:B------:R-:W-:Y:S02]  /*1300*/  UIADD3.X UR4, UPT, UPT, UR5, UR9, URZ, UP0, !UPT ;  /* 0x0000000905047290 */ /* 0x000fe400087fe4ff */
[----:B------:R-:W-:Y:S01]  /*1310*/  UIADD3.X UR5, UPT, UPT, UR5, UR7, URZ, UP1, !UPT ;  /* 0x0000000705057290 */ /* 0x000fe20008ffe4ff */
[----:B------:R-:W3:Y:S01]  /*1320*/  LDC.64 R20, c[0x0][0x3b0] ;  /* 0x0000ec00ff147b82 */ /* 0x000ee20000000a00 */
[----:B0-----:R-:W-:-:S04]  /*1330*/  IMAD.WIDE.U32 R4, R0, 0x8, R8 ;  /* 0x0000000800047825 */ /* 0x001fc800078e0008 */
[----:B--2---:R-:W-:-:S04]  /*1340*/  IMAD.WIDE.U32 R8, R0, 0x8, R18 ;  /* 0x0000000800087825 */ /* 0x004fc800078e0012 */
[----:B---3--:R-:W-:-:S04]  /*1350*/  IMAD.WIDE.U32 R12, R0, 0x8, R20 ;  /* 0x00000008000c7825 */ /* 0x008fc800078e0014 */
[----:B-1----:R-:W-:-:S07]  /*1360*/  IMAD.MOV R0, RZ, RZ, -R16 ;  /* 0x000000ffff007224 */ /* 0x002fce00078e0a10 */
.L_x_13:
[----:B0-----:R-:W-:Y:S02]  /*1370*/  IADD3 R22, P1, PT, R12, UR11, RZ ;  /* 0x0000000b0c167c10 */ /* 0x001fe4000ff3e0ff */
[----:B------:R-:W-:Y:S02]  /*1380*/  IADD3 R28, P0, PT, R8, UR11, RZ ;  /* 0x0000000b081c7c10 */ /* 0x000fe4000ff1e0ff */
[----:B------:R-:W-:Y:S02]  /*1390*/  IADD3.X R23, PT, PT, R13, UR14, RZ, P1, !PT ;  /* 0x0000000e0d177c10 */ /* 0x000fe40008ffe4ff */
[----:B------:R-:W-:-:S04]  /*13a0*/  IADD3.X R29, PT, PT, R9, UR14, RZ, P0, !PT ;  /* 0x0000000e091d7c10 */ /* 0x000fc800087fe4ff */
[----:B------:R-:W2:Y:S04]  /*13b0*/  LDG.E.64 R22, desc[UR12][R22.64] ;  /* 0x0000000c16167981 */ /* 0x000ea8000c1e1b00 */
[----:B------:R-:W2:Y:S01]  /*13c0*/  LDG.E.64 R14, desc[UR12][R28.64] ;  /* 0x0000000c1c0e7981 */ /* 0x000ea2000c1e1b00 */
[----:B------:R-:W-:Y:S01]  /*13d0*/  IADD3 R18, P0, PT, R4, UR11, RZ ;  /* 0x0000000b04127c10 */ /* 0x000fe2000ff1e0ff */
[----:B------:R-:W-:Y:S02]  /*13e0*/  IMAD.U32 R20, RZ, RZ, UR8 ;  /* 0x00000008ff147e24 */ /* 0x000fe4000f8e00ff */
[----:B------:R-:W-:Y:S01]  /*13f0*/  IMAD.U32 R21, RZ, RZ, UR4 ;  /* 0x00000004ff157e24 */ /* 0x000fe2000f8e00ff */
[----:B------:R-:W-:Y:S01]  /*1400*/  IADD3.X R19, PT, PT, R5, UR14, RZ, P0, !PT ;  /* 0x0000000e05137c10 */ /* 0x000fe200087fe4ff */
[----:B------:R-:W-:Y:S01]  /*1410*/  IMAD.WIDE R20, R17, 0x8, R20 ;  /* 0x0000000811147825 */ /* 0x000fe200078e0214 */
[----:B--2---:R-:W-:-:S03]  /*1420*/  DFMA R24, R14, UR16, R22 ;  /* 0x000000100e187c2b */ /* 0x004fc60008000016 */
[----:B------:R-:W-:-:S04]  /*1430*/  IMAD.WIDE R14, R17, 0x8, R2 ;  /* 0x00000008110e7825 */ /* 0x000fc800078e0202 */
[----:B------:R0:W-:Y:S04]  /*1440*/  STG.E.64 desc[UR12][R18.64], R24 ;  /* 0x0000001812007986 */ /* 0x0001e8000c101b0c */
[----:B------:R-:W2:Y:S04]  /*1450*/  LDG.E.64 R26, desc[UR12][R14.64] ;  /* 0x0000000c0e1a7981 */ /* 0x000ea8000c1e1b00 */
[----:B------:R-:W2:Y:S01]  /*1460*/  LDG.E.64 R28, desc[UR12][R20.64+-0xc00] ;  /* 0xfff4000c141c7981 */ /* 0x000ea2000c1e1b00 */
[----:B------:R-:W-:Y:S01]  /*1470*/  MOV R22, UR6 ;  /* 0x0000000600167c02 */ /* 0x000fe20008000f00 */
[----:B------:R-:W-:-:S04]  /*1480*/  IMAD.U32 R23, RZ, RZ, UR5 ;  /* 0x00000005ff177e24 */ /* 0x000fc8000f8e00ff */
[----:B------:R-:W-:Y:S01]  /*1490*/  IMAD.WIDE R22, R17, 0x8, R22 ;  /* 0x0000000811167825 */ /* 0x000fe200078e0216 */
[----:B--2---:R-:W-:-:S07]  /*14a0*/  DFMA R26, R26, UR16, R28 ;  /* 0x000000101a1a7c2b */ /* 0x004fce000800001c */
[----:B------:R-:W-:Y:S04]  /*14b0*/  STG.E.64 desc[UR12][R22.64+-0xc00], R26 ;  /* 0xfff4001a16007986 */ /* 0x000fe8000c101b0c */
[----:B------:R-:W2:Y:S04]  /*14c0*/  LDG.E.64 R28, desc[UR12][R14.64+0x400] ;  /* 0x0004000c0e1c7981 */ /* 0x000ea8000c1e1b00 */
[----:B0-----:R-:W2:Y:S02]  /*14d0*/  LDG.E.64 R18, desc[UR12][R20.64+-0x800] ;  /* 0xfff8000c14127981 */ /* 0x001ea4000c1e1b00 */
[----:B--2---:R-:W-:-:S07]  /*14e0*/  DFMA R28, R28, UR16, R18 ;  /* 0x000000101c1c7c2b */ /* 0x004fce0008000012 */
[----:B------:R-:W-:Y:S04]  /*14f0*/  STG.E.64 desc[UR12][R22.64+-0x800], R28 ;  /* 0xfff8001c16007986 */ /* 0x000fe8000c101b0c */
[----:B------:R-:W2:Y:S04]  /*1500*/  LDG.E.64 R18, desc[UR12][R14.64+0x800] ;  /* 0x0008000c0e127981 */ /* 0x000ea8000c1e1b00 */
[----:B------:R-:W2:Y:S02]  /*1510*/  LDG.E.64 R24, desc[UR12][R20.64+-0x400] ;  /* 0xfffc000c14187981 */ /* 0x000ea4000c1e1b00 */
[----:B--2---:R-:W-:-:S07]  /*1520*/  DFMA R18, R18, UR16, R24 ;  /* 0x0000001012127c2b */ /* 0x004fce0008000018 */
[----:B------:R0:W-:Y:S04]  /*1530*/  STG.E.64 desc[UR12][R22.64+-0x400], R18 ;  /* 0xfffc001216007986 */ /* 0x0001e8000c101b0c */
[----:B------:R-:W2:Y:S04]  /*1540*/  LDG.E.64 R24, desc[UR12][R14.64+0xc00] ;  /* 0x000c000c0e187981 */ /* 0x000ea8000c1e1b00 */
[----:B0-----:R-:W2:Y:S02]  /*1550*/  LDG.E.64 R18, desc[UR12][R20.64] ;  /* 0x0000000c14127981 */ /* 0x001ea4000c1e1b00 */
[----:B--2---:R-:W-:-:S07]  /*1560*/  DFMA R24, R24, UR16, R18 ;  /* 0x0000001018187c2b */ /* 0x004fce0008000012 */
[----:B------:R-:W-:Y:S04]  /*1570*/  STG.E.64 desc[UR12][R22.64], R24 ;  /* 0x0000001816007986 */ /* 0x000fe8000c101b0c */
[----:B------:R-:W2:Y:S04]  /*1580*/  LDG.E.64 R26, desc[UR12][R14.64+0x1000] ;  /* 0x0010000c0e1a7981 */ /* 0x000ea8000c1e1b00 */
[----:B------:R-:W2:Y:S02]  /*1590*/  LDG.E.64 R18, desc[UR12][R20.64+0x400] ;  /* 0x0004000c14127981 */ /* 0x000ea4000c1e1b00 */
[----:B--2---:R-:W-:-:S07]  /*15a0*/  DFMA R26, R26, UR16, R18 ;  /* 0x000000101a1a7c2b */ /* 0x004fce0008000012 */
[----:B------:R-:W-:Y:S04]  /*15b0*/  STG.E.64 desc[UR12][R22.64+0x400], R26 ;  /* 0x0004001a16007986 */ /* 0x000fe8000c101b0c */
[----:B------:R-:W2:Y:S04]  /*15c0*/  LDG.E.64 R28, desc[UR12][R14.64+0x1400] ;  /* 0x0014000c0e1c7981 */ /* 0x000ea8000c1e1b00 */
[----:B------:R-:W2:Y:S02]  /*15d0*/  LDG.E.64 R18, desc[UR12][R20.64+0x800] ;  /* 0x0008000c14127981 */ /* 0x000ea4000c1e1b00 */
[----:B--2---:R-:W-:-:S07]  /*15e0*/  DFMA R18, R28, UR16, R18 ;  /* 0x000000101c127c2b */ /* 0x004fce0008000012 */
[----:B------:R0:W-:Y:S04]  /*15f0*/  STG.E.64 desc[UR12][R22.64+0x800], R18 ;  /* 0x0008001216007986 */ /* 0x0001e8000c101b0c */
[----:B------:R-:W2:Y:S04]  /*1600*/  LDG.E.64 R28, desc[UR12][R14.64+0x1800] ;  /* 0x0018000c0e1c7981 */ /* 0x000ea8000c1e1b00 */
[----:B0-----:R-:W2:Y:S01]  /*1610*/  LDG.E.64 R18, desc[UR12][R20.64+0xc00] ;  /* 0x000c000c14127981 */ /* 0x001ea2000c1e1b00 */
[----:B------:R-:W-:-:S05]  /*1620*/  VIADD R0, R0, 0x8 ;  /* 0x0000000800007836 */ /* 0x000fca0000000000 */
[----:B------:R-:W-:Y:S01]  /*1630*/  ISETP.NE.AND P0, PT, R0, RZ, PT ;  /* 0x000000ff0000720c */ /* 0x000fe20003f05270 */
[----:B------:R-:W-:Y:S01]  /*1640*/  UIADD3 UR11, UP0, UPT, UR11, 0x2000, URZ ;  /* 0x000020000b0b7890 */ /* 0x000fe2000ff1e0ff */
[----:B------:R-:W-:-:S03]  /*1650*/  VIADD R17, R17, 0x400 ;  /* 0x0000040011117836 */ /* 0x000fc60000000000 */
[----:B------:R-:W-:Y:S01]  /*1660*/  UIADD3.X UR14, UPT, UPT, URZ, UR14, URZ, UP0, !UPT ;  /* 0x0000000eff0e7290 */ /* 0x000fe200087fe4ff */
[----:B--2---:R-:W-:-:S07]  /*1670*/  DFMA R28, R28, UR16, R18 ;  /* 0x000000101c1c7c2b */ /* 0x004fce0008000012 */
[----:B------:R0:W-:Y:S01]  /*1680*/  STG.E.64 desc[UR12][R22.64+0xc00], R28 ;  /* 0x000c001c16007986 */ /* 0x0001e2000c101b0c */
[----:B------:R-:W-:Y:S05]  /*1690*/  @P0 BRA `(.L_x_13) ;  /* 0xfffffffc00340947 */ /* 0x000fea000383ffff */
.L_x_12:
[----:B------:R-:W1:Y:S02]  /*16a0*/  LDC R0, c[0x0][0x388] ;  /* 0x0000e200ff007b82 */ /* 0x000e640000000800 */
[----:B-1----:R-:W-:-:S13]  /*16b0*/  LOP3.LUT P0, R8, R0, 0x7, RZ, 0xc0, !PT ;  /* 0x0000000700087812 */ /* 0x002fda000780c0ff */
[----:B------:R-:W-:Y:S05]  /*16c0*/  @!P0 EXIT ;  /* 0x000000000000894d */ /* 0x000fea0003800000 */
[----:B------:R-:W1:Y:S01]  /*16d0*/  LDCU.64 UR4, c[0x0][0x398] ;  /* 0x00007300ff0477ac */ /* 0x000e620008000a00 */
[----:B------:R-:W-:Y:S01]  /*16e0*/  SHF.L.U32 R4, R0, 0x7, RZ ;  /* 0x0000000700047819 */ /* 0x000fe200000006ff */
[----:B------:R-:W2:Y:S01]  /*16f0*/  S2R R13, SR_TID.X ;  /* 0x00000000000d7919 */ /* 0x000ea20000002100 */
[----:B------:R-:W-:Y:S02]  /*1700*/  ISETP.GE.U32.AND P0, PT, R8, 0x4, PT ;  /* 0x000000040800780c */ /* 0x000fe40003f06070 */
[----:B------:R-:W-:Y:S01]  /*1710*/  SHF.R.S32.HI R2, RZ, 0x1f, R4 ;  /* 0x0000001fff027819 */ /* 0x000fe20000011404 */
[----:B------:R-:W-:Y:S01]  /*1720*/  IMAD.WIDE.U32 R4, R4, UR10, RZ ;  /* 0x0000000a04047c25 */ /* 0x000fe2000f8e00ff */
[----:B------:R-:W-:-:S03]  /*1730*/  LOP3.LUT R12, R0, 0x3, RZ, 0xc0, !PT ;  /* 0x00000003000c7812 */ /* 0x000fc600078ec0ff */
[----:B------:R-:W-:Y:S01]  /*1740*/  IMAD R3, R2, UR10, RZ ;  /* 0x0000000a02037c24 */ /* 0x000fe2000f8e02ff */
[----:B------:R-:W-:Y:S01]  /*1750*/  ISETP.NE.AND P1, PT, R12, RZ, PT ;  /* 0x000000ff0c00720c */ /* 0x000fe20003f25270 */
[----:B------:R-:W-:Y:S02]  /*1760*/  IMAD.SHL.U32 R2, R4, 0x8, RZ ;  /* 0x0000000804027824 */ /* 0x000fe400078e00ff */
[----:B------:R-:W-:-:S03]  /*1770*/  IMAD.IADD R3, R5, 0x1, R3 ;  /* 0x0000000105037824 */ /* 0x000fc600078e0203 */
[----:B-1----:R-:W-:Y:S02]  /*1780*/  IADD3 R2, P2, PT, R2, UR4, RZ ;  /* 0x0000000402027c10 */ /* 0x002fe4000ff5e0ff */
[----:B------:R-:W-:-:S04]  /*1790*/  SHF.L.U64.HI R3, R4, 0x3, R3 ;  /* 0x0000000304037819 */ /* 0x000fc80000010203 */
[----:B------:R-:W-:Y:S01]  /*17a0*/  IADD3.X R3, PT, PT, R3, UR5, RZ, P2, !PT ;  /* 0x0000000503037c10 */ /* 0x000fe200097fe4ff */
[----:B------:R-:W-:Y:S06]  /*17b0*/  @!P0 BRA `(.L_x_14) ;  /* 0x0000000000588947 */ /* 0x000fec0003800000 */
[----:B--2---:R-:W-:Y:S01]  /*17c0*/  LEA R17, R16, R13, 0x7 ;  /* 0x0000000d10117211 */ /* 0x004fe200078e38ff */
[----:B------:R-:W1:Y:S04]  /*17d0*/  LDCU.64 UR4, c[0x0][0x390] ;  /* 0x00007200ff0477ac */ /* 0x000e680008000a00 */
[----:B------:R-:W-:-:S04]  /*17e0*/  IMAD.WIDE R8, R17, 0x8, R6 ;  /* 0x0000000811087825 */ /* 0x000fc800078e0206 */
[C---:B------:R-:W-:Y:S01]  /*17f0*/  IMAD.WIDE R4, R17.reuse, 0x8, R10 ;  /* 0x0000000811047825 */ /* 0x040fe200078e020a */
[----:B------:R-:W1:Y:S04]  /*1800*/  LDG.E.64 R14, desc[UR12][R8.64] ;  /* 0x0000000c080e7981 */ /* 0x000e68000c1e1b00 */
[----:B------:R-:W1:Y:S02]  /*1810*/  LDG.E.64 R18, desc[UR12][R4.64] ;  /* 0x0000000c04127981 */ /* 0x000e64000c1e1b00 */
[----:B-1----:R-:W-:Y:S01]  /*1820*/  DFMA R18, R14, UR4, R18 ;  /* 0x000000040e127c2b */ /* 0x002fe20008000012 */
[----:B------:R-:W-:-:S06]  /*1830*/  IMAD.WIDE R14, R17, 0x8, R2 ;  /* 0x00000008110e7825 */ /* 0x000fcc00078e0202 */
[----:B------:R1:W-:Y:S04]  /*1840*/  STG.E.64 desc[UR12][R14.64], R18 ;  /* 0x000000120e007986 */ /* 0x0003e8000c101b0c */
[----:B------:R-:W2:Y:S04]  /*1850*/  LDG.E.64 R20, desc[UR12][R8.64+0x400] ;  /* 0x0004000c08147981 */ /* 0x000ea8000c1e1b00 */
[----:B0-----:R-:W2:Y:S02]  /*1860*/  LDG.E.64 R22, desc[UR12][R4.64+0x400] ;  /* 0x0004000c04167981 */ /* 0x001ea4000c1e1b00 */
[----:B--2---:R-:W-:-:S07]  /*1870*/  DFMA R20, R20, UR4, R22 ;  /* 0x0000000414147c2b */ /* 0x004fce0008000016 */
[----:B------:R1:W-:Y:S04]  /*1880*/  STG.E.64 desc[UR12][R14.64+0x400], R20 ;  /* 0x000400140e007986 */ /* 0x0003e8000c101b0c */
[----:B------:R-:W2:Y:S04]  /*1890*/  LDG.E.64 R22, desc[UR12][R8.64+0x800] ;  /* 0x0008000c08167981 */ /* 0x000ea8000c1e1b00 */
[----:B------:R-:W2:Y:S02]  /*18a0*/  LDG.E.64 R24, desc[UR12][R4.64+0x800] ;  /* 0x0008000c04187981 */ /* 0x000ea4000c1e1b00 */
[----:B--2---:R-:W-:-:S07]  /*18b0*/  DFMA R22, R22, UR4, R24 ;  /* 0x0000000416167c2b */ /* 0x004fce0008000018 */
[----:B------:R1:W-:Y:S04]  /*18c0*/  STG.E.64 desc[UR12][R14.64+0x800], R22 ;  /* 0x000800160e007986 */ /* 0x0003e8000c101b0c */
[----:B------:R-:W2:Y:S04]  /*18d0*/  LDG.E.64 R24, desc[UR12][R8.64+0xc00] ;  /* 0x000c000c08187981 */ /* 0x000ea8000c1e1b00 */
[----:B------:R-:W2:Y:S01]  /*18e0*/  LDG.E.64 R26, desc[UR12][R4.64+0xc00] ;  /* 0x000c000c041a7981 */ /* 0x000ea2000c1e1b00 */
[----:B------:R-:W-:Y:S01]  /*18f0*/  VIADD R16, R16, 0x4 ;  /* 0x0000000410107836 */ /* 0x000fe20000000000 */
[----:B--2---:R-:W-:-:S07]  /*1900*/  DFMA R24, R24, UR4, R26 ;  /* 0x0000000418187c2b */ /* 0x004fce000800001a */
[----:B------:R1:W-:Y:S04]  /*1910*/  STG.E.64 desc[UR12][R14.64+0xc00], R24 ;  /* 0x000c00180e007986 */ /* 0x0003e8000c101b0c */
.L_x_14:
[----:B------:R-:W-:Y:S05]  /*1920*/  @!P1 EXIT ;  /* 0x000000000000994d */ /* 0x000fea0003800000 */
[----:B------:R-:W-:Y:S02]  /*1930*/  ISETP.NE.AND P0, PT, R12, 0x1, PT ;  /* 0x000000010c00780c */ /* 0x000fe40003f05270 */
[----:B------:R-:W-:-:S04]  /*1940*/  LOP3.LUT R0, R0, 0x1, RZ, 0xc0, !PT ;  /* 0x0000000100007812 */ /* 0x000fc800078ec0ff */
[----:B------:R-:W-:-:S07]  /*1950*/  ISETP.NE.U32.AND P1, PT, R0, 0x1, PT ;  /* 0x000000010000780c */ /* 0x000fce0003f25070 */
[----:B------:R-:W-:Y:S06]  /*1960*/  @!P0 BRA `(.L_x_15) ;  /* 0x0000000000388947 */ /* 0x000fec0003800000 */
[----:B012---:R-:W-:Y:S01]  /*1970*/  IMAD R23, R16, 0x80, R13 ;  /* 0x0000008010177824 */ /* 0x007fe200078e020d */
[----:B------:R-:W0:Y:S03]  /*1980*/  LDCU.64 UR4, c[0x0][0x390] ;  /* 0x00007200ff0477ac */ /* 0x000e260008000a00 */
[----:B------:R-:W-:-:S04]  /*1990*/  IMAD.WIDE R18, R23, 0x8, R6 ;  /* 0x0000000817127825 */ /* 0x000fc800078e0206 */
[C---:B------:R-:W-:Y:S01]  /*19a0*/  IMAD.WIDE R20, R23.reuse, 0x8, R10 ;  /* 0x0000000817147825 */ /* 0x040fe200078e020a */
[----:B------:R-:W0:Y:S04]  /*19b0*/  LDG.E.64 R4, desc[UR12][R18.64] ;  /* 0x0000000c12047981 */ /* 0x000e28000c1e1b00 */
[----:B------:R-:W0:Y:S01]  /*19c0*/  LDG.E.64 R8, desc[UR12][R20.64] ;  /* 0x0000000c14087981 */ /* 0x000e22000c1e1b00 */
[----:B------:R-:W-:Y:S01]  /*19d0*/  IMAD.WIDE R22, R23, 0x8, R2 ;  /* 0x0000000817167825 */ /* 0x000fe200078e0202 */
[----:B0-----:R-:W-:-:S07]  /*19e0*/  DFMA R4, R4, UR4, R8 ;  /* 0x0000000404047c2b */ /* 0x001fce0008000008 */
[----:B------:R3:W-:Y:S04]  /*19f0*/  STG.E.64 desc[UR12][R22.64], R4 ;  /* 0x0000000416007986 */ /* 0x0007e8000c101b0c */
[----:B------:R-:W2:Y:S04]  /*1a00*/  LDG.E.64 R8, desc[UR12][R18.64+0x400] ;  /* 0x0004000c12087981 */ /* 0x000ea8000c1e1b00 */
[----:B------:R-:W2:Y:S01]  /*1a10*/  LDG.E.64 R14, desc[UR12][R20.64+0x400] ;  /* 0x0004000c140e7981 */ /* 0x000ea2000c1e1b00 */
[----:B------:R-:W-:Y:S01]  /*1a20*/  IADD3 R16, PT, PT, R16, 0x2, RZ ;  /* 0x0000000210107810 */ /* 0x000fe20007ffe0ff */
[----:B--2---:R-:W-:-:S07]  /*1a30*/  DFMA R8, R8, UR4, R14 ;  /* 0x0000000408087c2b */ /* 0x004fce000800000e */
[----:B------:R3:W-:Y:S04]  /*1a40*/  STG.E.64 desc[UR12][R22.64+0x400], R8 ;  /* 0x0004000816007986 */ /* 0x0007e8000c101b0c */
.L_x_15:
[----:B------:R-:W-:Y:S05]  /*1a50*/  @P1 EXIT ;  /* 0x000000000000194d */ /* 0x000fea0003800000 */
[----:B--2---:R-:W-:Y:S01]  /*1a60*/  IMAD R13, R16, 0x80, R13 ;  /* 0x00000080100d7824 */ /* 0x004fe200078e020d */
[----:B------:R-:W3:Y:S03]  /*1a70*/  LDCU.64 UR4, c[0x0][0x390] ;  /* 0x00007200ff0477ac */ /* 0x000ee60008000a00 */
[----:B------:R-:W-:-:S04]  /*1a80*/  IMAD.WIDE R6, R13, 0x8, R6 ;  /* 0x000000080d067825 */ /* 0x000fc800078e0206 */
[C---:B------:R-:W-:Y:S02]  /*1a90*/  IMAD.WIDE R10, R13.reuse, 0x8, R10 ;  /* 0x000000080d0a7825 */ /* 0x040fe400078e020a */
[----:B------:R-:W3:Y:S04]  /*1aa0*/  LDG.E.64 R6, desc[UR12][R6.64] ;  /* 0x0000000c06067981 */ /* 0x000ee8000c1e1b00 */
[----:B------:R-:W3:Y:S01]  /*1ab0*/  LDG.E.64 R10, desc[UR12][R10.64] ;  /* 0x0000000c0a0a7981 */ /* 0x000ee2000c1e1b00 */
[----:B------:R-:W-:Y:S01]  /*1ac0*/  IMAD.WIDE R2, R13, 0x8, R2 ;  /* 0x000000080d027825 */ /* 0x000fe200078e0202 */
[----:B---3--:R-:W-:-:S07]  /*1ad0*/  DFMA R4, R6, UR4, R10 ;  /* 0x0000000406047c2b */ /* 0x008fce000800000a */
[----:B------:R-:W-:Y:S01]  /*1ae0*/  STG.E.64 desc[UR12][R2.64], R4 ;  /* 0x0000000402007986 */ /* 0x000fe2000c101b0c */
[----:B------:R-:W-:Y:S05]  /*1af0*/  EXIT ;  /* 0x000000000000794d */ /* 0x000fea0003800000 */
.L_x_16:
[----:B------:R-:W-:-:S00]  /*1b00*/  BRA `(.L_x_16) ;  /* 0xfffffffc00fc7947 */ /* 0x000fc0000383ffff */
[----:B------:R-:W-:-:S00]  /*1b10*/  NOP ;  /* 0x0000000000007918 */ /* 0x000fc00000000000 */
        /* <DEDUP_REMOVED lines=14> */
.L_x_35:


//--------------------- .text._ZN3cub18CUB_300001_SM_10006detail9transform16transform_kernelINS2_10policy_hubILb1EN4cuda3std3__45tupleIJN6thrust24THRUST_300001_SM_1000_NS6detail15normal_iteratorINSA_10device_ptrIdEEEESF_EEEE10policy1000Ei13daxpy_functorSF_JPdSK_EEEvT0_iT1_T2_DpNS2_10kernel_argIT3_EE --------------------------
	.section	.text._ZN3cub18CUB_300001_SM_10006detail9transform16transform_kernelINS2_10policy_hubILb1EN4cuda3std3__45tupleIJN6thrust24THRUST_300001_SM_1000_NS6detail15normal_iteratorINSA_10device_ptrIdEEEESF_EEEE10policy1000Ei13daxpy_functorSF_JPdSK_EEEvT0_iT1_T2_DpNS2_10kernel_argIT3_EE,"ax",@progbits
	.align	128
        .global         _ZN3cub18CUB_300001_SM_10006detail9transform16transform_kernelINS2_10policy_hubILb1EN4cuda3std3__45tupleIJN6thrust24THRUST_300001_SM_1000_NS6detail15normal_iteratorINSA_10device_ptrIdEEEESF_EEEE10policy1000Ei13daxpy_functorSF_JPdSK_EEEvT0_iT1_T2_DpNS2_10kernel_argIT3_EE
        .type           _ZN3cub18CUB_300001_SM_10006detail9transform16transform_kernelINS2_10policy_hubILb1EN4cuda3std3__45tupleIJN6thrust24THRUST_300001_SM_1000_NS6detail15normal_iteratorINSA_10device_ptrIdEEEESF_EEEE10policy1000Ei13daxpy_functorSF_JPdSK_EEEvT0_iT1_T2_DpNS2_10kernel_argIT3_EE,@function
        .size           _ZN3cub18CUB_300001_SM_10006detail9transform16transform_kernelINS2_10policy_hubILb1EN4cuda3std3__45tupleIJN6thrust24THRUST_300001_SM_1000_NS6detail15normal_iteratorINSA_10device_ptrIdEEEESF_EEEE10policy1000Ei13daxpy_functorSF_JPdSK_EEEvT0_iT1_T2_DpNS2_10kernel_argIT3_EE,(.L_x_36 - _ZN3cub18CUB_300001_SM_10006detail9transform16transform_kernelINS2_10policy_hubILb1EN4cuda3std3__45tupleIJN6thrust24THRUST_300001_SM_1000_NS6detail15normal_iteratorINSA_10device_ptrIdEEEESF_EEEE10policy1000Ei13daxpy_functorSF_JPdSK_EEEvT0_iT1_T2_DpNS2_10kernel_argIT3_EE)
        .other          _ZN3cub18CUB_300001_SM_10006detail9transform16transform_kernelINS2_10policy_hubILb1EN4cuda3std3__45tupleIJN6thrust24THRUST_300001_SM_1000_NS6detail15normal_iteratorINSA_10device_ptrIdEEEESF_EEEE10policy1000Ei13daxpy_functorSF_JPdSK_EEEvT0_iT1_T2_DpNS2_10kernel_argIT3_EE,@"STO_CUDA_ENTRY STV_DEFAULT"
_ZN3cub18CUB_300001_SM_10006detail9transform16transform_kernelINS2_10policy_hubILb1EN4cuda3std3__45tupleIJN6thrust24THRUST_300001_SM_1000_NS6detail15normal_iteratorINSA_10device_ptrIdEEEESF_EEEE10policy1000Ei13daxpy_functorSF_JPdSK_EEEvT0_iT1_T2_DpNS2_10kernel_argIT3_EE:
.text._ZN3cub18CUB_300001_SM_10006detail9transform16transform_kernelINS2_10policy_hubILb1EN4cuda3std3__45tupleIJN6thrust24THRUST_300001_SM_1000_NS6detail15normal_iteratorINSA_10device_ptrIdEEEESF_EEEE10policy1000Ei13daxpy_functorSF_JPdSK_EEEvT0_iT1_T2_DpNS2_10kernel_argIT3_EE:
[----:B------:R-:W-:Y:S08]  /*0000*/  LDC R1, c[0x0][0x37c] ;  /* 0x0000df00ff017b82 */ /* 0x000ff00000000800 */
[----:B------:R-:W0:Y:S01]  /*0010*/  S2UR UR14, SR_CTAID.X ;  /* 0x00000000000e79c3 */ /* 0x000e220000002500 */
[----:B------:R-:W1:Y:S01]  /*0020*/  LDCU.64 UR8, c[0x0][0x380] ;  /* 0x00007000ff0877ac */ /* 0x000e620008000a00 */
[----:B------:R-:W2:Y:S01]  /*0030*/  S2R R0, SR_TID.X ;  /* 0x0000000000007919 */ /* 0x000ea20000002100 */
[----:B------:R-:W-:Y:S01]  /*0040*/  BSSY.RECONVERGENT B0, `(.L_x_17) ;  /* 0x0000020000007945 */ /* 0x000fe20003800200 */
[----:B-1----:R-:W-:-:S04]  /*0050*/  USHF.L.U32 UR7, UR9, 0x7, URZ ;  /* 0x0000000709077899 */ /* 0x002fc800080006ff */
[----:B0-----:R-:W-:-:S04]  /*0060*/  UIMAD UR4, UR7, UR14, URZ ;  /* 0x0000000e070472a4 */ /* 0x001fc8000f8e02ff */
[----:B------:R-:W-:-:S04]  /*0070*/  UIADD3 UR6, UPT, UPT, -UR4, UR8, URZ ;  /* 0x0000000804067290 */ /* 0x000fc8000fffe1ff */
[----:B------:R-:W-:Y:S01]  /*0080*/  UISETP.LT.AND UP0, UPT, UR7, UR6, UPT ;  /* 0x000000060700728c */ /* 0x000fe2000bf01270 */
[----:B--2---:R-:W-:-:S03]  /*0090*/  IMAD.SHL.U32 R4, R0, 0x80, RZ ;  /* 0x0000008000047824 */ /* 0x004fc600078e00ff */
[----:B------:R-:W-:-:S04]  /*00a0*/  USEL UR8, UR7, UR6, UP0 ;  /* 0x0000000607087287 */ /* 0x000fc80008000000 */
[----:B------:R-:W-:-:S06]  /*00b0*/  USHF.L.U32 UR5, UR8, 0x3, URZ ;  /* 0x0000000308057899 */ /* 0x000fcc00080006ff */
[----:B------:R-:W-:-:S13]  /*00c0*/  ISETP.GE.AND P0, PT, R4, UR5, PT ;  /* 0x0000000504007c0c */ /* 0x000fda000bf06270 */
[----:B------:R-:W-:Y:S05]  /*00d0*/  @P0 BRA `(.L_x_18) ;  /* 0x0000000000580947 */ /* 0x000fea0003800000 */
[----:B------:R-:W0:Y:S01]  /*00e0*/  LDC.64 R2, c[0x0][0x398] ;  /* 0x0000e600ff027b82 */ /* 0x000e220000000a00 */
[----:B------:R-:W-:Y:S01]  /*00f0*/  IMAD.U32 R7, RZ, RZ, UR4 ;  /* 0x00000004ff077e24 */ /* 0x000fe2000f8e00ff */
[----:B------:R-:W-:Y:S01]  /*0100*/  BSSY.RECONVERGENT B1, `(.L_x_19) ;  /* 0x000000a000017945 */ /* 0x000fe20003800200 */
[----:B------:R-:W-:Y:S01]  /*0110*/  MOV R5, R4 ;  /* 0x0000000400057202 */ /* 0x000fe20000000f00 */
[----:B0-----:R-:W-:-:S04]  /*0120*/  IMAD.WIDE.U32 R2, R0, 0x80, R2 ;  /* 0x0000008000027825 */ /* 0x001fc800078e0002 */
[----:B------:R-:W-:-:S07]  /*0130*/  IMAD.WIDE R2, R7, 0x8, R2 ;  /* 0x0000000807027825 */ /* 0x000fce00078e0202 */
.L_x_20:
[----:B------:R-:W-:Y:S01]  /*0140*/  VIADD R5, R5, 0x4000 ;  /* 0x0000400005057836 */ /* 0x000fe20000000000 */
[----:B------:R0:W-:Y:S04]  /*0150*/  CCTL.E.PF2 [R2] ;  /* 0x000000000200798f */ /* 0x0001e80000800100 */
[----:B------:R-:W-:Y:S02]  /*0160*/  ISETP.GE.AND P0, PT, R5, UR5, PT ;  /* 0x0000000505007c0c */ /* 0x000fe4000bf06270 */
[----:B0-----:R-:W-:-:S05]  /*0170*/  IADD3 R2, P1, PT, R2, 0x4000, RZ ;  /* 0x0000400002027810 */ /* 0x001fca0007f3e0ff */
[----:B------:R-:W-:-:S06]  /*0180*/  IMAD.X R3, RZ, RZ, R3, P1 ;  /* 0x000000ffff037224 */ /* 0x000fcc00008e0603 */
[----:B------:R-:W-:Y:S05]  /*0190*/  @!P0 BRA `(.L_x_20) ;  /* 0xfffffffc00e88947 */ /* 0x000fea000383ffff */
[----:B------:R-:W-:Y:S05]  /*01a0*/  BSYNC.RECONVERGENT B1 ;  /* 0x0000000000017941 */ /* 0x000fea0003800200 */
.L_x_19:
[----:B------:R-:W0:Y:S02]  /*01b0*/  LDC.64 R2, c[0x0][0x3a8] ;  /* 0x0000ea00ff027b82 */ /* 0x000e240000000a00 */
[----:B0-----:R-:W-:-:S04]  /*01c0*/  IMAD.WIDE.U32 R2, R0, 0x80, R2 ;  /* 0x0000008000027825 */ /* 0x001fc800078e0002 */
[----:B------:R-:W-:-:S07]  /*01d0*/  IMAD.WIDE R2, R7, 0x8, R2 ;  /* 0x0000000807027825 */ /* 0x000fce00078e0202 */
.L_x_21:
[----:B------:R-:W-:Y:S01]  /*01e0*/  IADD3 R4, PT, PT, R4, 0x4000, RZ ;  /* 0x0000400004047810 */ /* 0x000fe20007ffe0ff */
[----:B------:R0:W-:Y:S03]  /*01f0*/  CCTL.E.PF2 [R2] ;  /* 0x000000000200798f */ /* 0x0001e60000800100 */
[----:B------:R-:W-:Y:S02]  /*0200*/  ISETP.GE.AND P0, PT, R4, UR5, PT ;  /* 0x0000000504007c0c */ /* 0x000fe4000bf06270 */
[----:B0-----:R-:W-:-:S05]  /*0210*/  IADD3 R2, P1, PT, R2, 0x4000, RZ ;  /* 0x0000400002027810 */ /* 0x001fca0007f3e0ff */
[----:B------:R-:W-:-:S06]  /*0220*/  IMAD.X R3, RZ, RZ, R3, P1 ;  /* 0x000000ffff037224 */ /* 0x000fcc00008e0603 */
[----:B------:R-:W-:Y:S05]  /*0230*/  @!P0 BRA `(.L_x_21) ;  /* 0xfffffffc00e88947 */ /* 0x000fea000383ffff */
.L_x_18:
[----:B------:R-:W-:Y:S05]  /*0240*/  BSYNC.RECONVERGENT B0 ;  /* 0x0000000000007941 */ /* 0x000fea0003800200 */
.L_x_17:
[----:B------:R-:W0:Y:S01]  /*0250*/  LDCU.64 UR12, c[0x0][0x390] ;  /* 0x00007200ff0c77ac */ /* 0x000e220008000a00 */
[----:B------:R-:W-:Y:S01]  /*0260*/  UIMAD.WIDE UR4, UR4, 0x8, URZ ;  /* 0x00000008040478a5 */ /* 0x000fe2000f8e02ff */
[----:B------:R-:W1:Y:S01]  /*0270*/  LDCU.64 UR20, c[0x0][0x358] ;  /* 0x00006b00ff1477ac */ /* 0x000e620008000a00 */
[----:B------:R-:W2:Y:S02]  /*0280*/  LDCU.64 UR10, c[0x0][0x3a8] ;  /* 0x00007500ff0a77ac */ /* 0x000ea40008000a00 */
[----:B0-----:R-:W-:-:S04]  /*0290*/  UIADD3 UR15, UP0, UPT, UR4, UR12, URZ ;  /* 0x0000000c040f7290 */ /* 0x001fc8000ff1e0ff */
[----:B------:R-:W-:Y:S02]  /*02a0*/  UIADD3.X UR16, UPT, UPT, UR5, UR13, URZ, UP0, !UPT ;  /* 0x0000000d05107290 */ /* 0x000fe400087fe4ff */
[----:B------:R-:W-:Y:S01]  /*02b0*/  UISETP.GT.AND UP0, UPT, UR7, UR6, UPT ;  /* 0x000000060700728c */ /* 0x000fe2000bf04270 */
[----:B------:R-:W-:-:S03]  /*02c0*/  MOV R2, UR15 ;  /* 0x0000000f00027c02 */ /* 0x000fc60008000f00 */
[----:B------:R-:W-:-:S05]  /*02d0*/  IMAD.U32 R3, RZ, RZ, UR16 ;  /* 0x00000010ff037e24 */ /* 0x000fca000f8e00ff */
[----:B-12---:R-:W-:Y:S05]  /*02e0*/  BRA.U UP0, `(.L_x_22) ;  /* 0x0000000900647547 */ /* 0x006fea000b800000 */
[----:B------:R-:W-:-:S06]  /*02f0*/  UISETP.GE.AND UP0, UPT, UR9, 0x1, UPT ;  /* 0x000000010900788c */ /* 0x000fcc000bf06270 */
[----:B------:R-:W-:-:S13]  /*0300*/  PLOP3.LUT P0, PT, PT, PT, UP0, 0x80, 0x8 ;  /* 0x000000000008781c */ /* 0x000fda0003f0f008 */
[----:B------:R-:W-:Y:S05]  /*0310*/  @!P0 EXIT ;  /* 0x000000000000894d */ /* 0x000fea0003800000 */
[----:B------:R-:W-:Y:S01]  /*0320*/  UISETP.GE.U32.AND UP0, UPT, UR9, 0x8, UPT ;  /* 0x000000080900788c */ /* 0x000fe2000bf06070 */
[----:B------:R-:W-:-:S08]  /*0330*/  HFMA2 R13, -RZ, RZ, 0, 0 ;  /* 0x00000000ff0d7431 */ /* 0x000fd000000001ff */
[----:B------:R-:W-:Y:S05]  /*0340*/  BRA.U !UP0, `(.L_x_23) ;  /* 0x0000000508387547 */ /* 0x000fea000b800000 */
[----:B------:R-:W0:Y:S01]  /*0350*/  LDC.64 R4, c[0x0][0x3a8] ;  /* 0x0000ea00ff047b82 */ /* 0x000e220000000a00 */
[----:B------:R-:W1:Y:S01]  /*0360*/  LDCU.128 UR16, c[0x0][0x390] ;  /* 0x00007200ff1077ac */ /* 0x000e620008000c00 */
[----:B------:R-:W-:Y:S01]  /*0370*/  UMOV UR7, UR4 ;  /* 0x0000000400077c82 */ /* 0x000fe20008000000 */
[----:B------:R-:W-:Y:S01]  /*0380*/  UMOV UR8, UR5 ;  /* 0x0000000500087c82 */ /* 0x000fe20008000000 */
[----:B------:R-:W-:Y:S02]  /*0390*/  UIADD3 UR4, UP0, UPT, UR7, 0xc00, URZ ;  /* 0x00000c0007047890 */ /* 0x000fe4000ff1e0ff */
[----:B------:R-:W-:Y:S02]  /*03a0*/  ULOP3.LUT UR6, UR9, 0x7ffffff8, URZ, 0xc0, !UPT ;  /* 0x7ffffff809067892 */ /* 0x000fe4000f8ec0ff */
[----:B------:R-:W-:Y:S02]  /*03b0*/  UIADD3.X UR5, UPT, UPT, URZ, UR8, URZ, UP0, !UPT ;  /* 0x00000008ff057290 */ /* 0x000fe400087fe4ff */
[----:B------:R-:W-:-:S02]  /*03c0*/  UIADD3 UR10, UP0, UPT, UR4, UR10, URZ ;  /* 0x0000000a040a7290 */ /* 0x000fc4000ff1e0ff */
[----:B------:R-:W-:Y:S02]  /*03d0*/  UIADD3 UR12, UP1, UPT, UR4, UR12, URZ ;  /* 0x0000000c040c7290 */ /* 0x000fe4000ff3e0ff */
[----:B------:R-:W-:Y:S01]  /*03e0*/  UIMAD UR4, UR14, UR9, URZ ;  /* 0x000000090e0472a4 */ /* 0x000fe2000f8e02ff */
[----:B-1----:R-:W-:Y:S01]  /*03f0*/  MOV R7, UR17 ;  /* 0x0000001100077c02 */ /* 0x002fe20008000f00 */
[----:B------:R-:W-:Y:S01]  /*0400*/  IMAD.U32 R6, RZ, RZ, UR16 ;  /* 0x00000010ff067e24 */ /* 0x000fe2000f8e00ff */
[----:B------:R-:W-:Y:S01]  /*0410*/  MOV R9, UR19 ;  /* 0x0000001300097c02 */ /* 0x000fe20008000f00 */
[----:B------:R-:W-:Y:S01]  /*0420*/  IMAD.U32 R8, RZ, RZ, UR18 ;  /* 0x00000012ff087e24 */ /* 0x000fe2000f8e00ff */
[----:B------:R-:W-:Y:S01]  /*0430*/  USHF.L.U32 UR4, UR4, 0x7, URZ ;  /* 0x0000000704047899 */ /* 0x000fe200080006ff */
[C---:B0-----:R-:W-:Y:S01]  /*0440*/  IMAD.WIDE.U32 R4, R0.reuse, 0x8, R4 ;  /* 0x0000000800047825 */ /* 0x041fe200078e0004 */
[----:B------:R-:W-:Y:S02]  /*0450*/  UIADD3.X UR11, UPT, UPT, UR5, UR11, URZ, UP0, !UPT ;  /* 0x0000000b050b7290 */ /* 0x000fe400087fe4ff */
[----:B------:R-:W-:Y:S01]  /*0460*/  UIADD3.X UR13, UPT, UPT, UR5, UR13, URZ, UP1, !UPT ;  /* 0x0000000d050d7290 */ /* 0x000fe20008ffe4ff */
[C---:B------:R-:W-:Y:S01]  /*0470*/  IMAD.WIDE.U32 R6, R0.reuse, 0x8, R6 ;  /* 0x0000000800067825 */ /* 0x040fe200078e0006 */
[----:B------:R-:W0:Y:S03]  /*0480*/  LDCU.64 UR22, c[0x0][0x388] ;  /* 0x00007100ff1677ac */ /* 0x000e260008000a00 */
[----:B------:R-:W-:Y:S01]  /*0490*/  IMAD.WIDE.U32 R8, R0, 0x8, R8 ;  /* 0x0000000800087825 */ /* 0x000fe200078e0008 */
[----:B------:R-:W-:-:S02]  /*04a0*/  UIMAD.WIDE UR4, UR4, 0x8, UR18 ;  /* 0x00000008040478a5 */ /* 0x000fc4000f8e0212 */
[----:B------:R-:W-:Y:S01]  /*04b0*/  UIADD3 UR6, UPT, UPT, -UR6, URZ, URZ ;  /* 0x000000ff06067290 */ /* 0x000fe2000fffe1ff */
[----:B------:R-:W-:-:S11]  /*04c0*/  VIADD R0, R0, 0x80 ;  /* 0x0000008000007836 */ /* 0x000fd60000000000 */
.L_x_24:
[----:B---3--:R-:W-:Y:S02]  /*04d0*/  IADD3 R18, P0, PT, R8, UR7, RZ ;  /* 0x0000000708127c10 */ /* 0x008fe4000ff1e0ff */
[----:B------:R-:W-:Y:S02]  /*04e0*/  IADD3 R20, P1, PT, R4, UR7, RZ ;  /* 0x0000000704147c10 */ /* 0x000fe4000ff3e0ff */
[----:B------:R-:W-:Y:S02]  /*04f0*/  IADD3.X R19, PT, PT, R9, UR8, RZ, P0, !PT ;  /* 0x0000000809137c10 */ /* 0x000fe400087fe4ff */
[----:B------:R-:W-:-:S03]  /*0500*/  IADD3.X R21, PT, PT, R5, UR8, RZ, P1, !PT ;  /* 0x0000000805157c10 */ /* 0x000fc60008ffe4ff */
[----:B------:R-:W0:Y:S04]  /*0510*/  LDG.E.64 R10, desc[UR20][R18.64] ;  /* 0x00000014120a7981 */ /* 0x000e28000c1e1b00 */
[----:B------:R-:W0:Y:S01]  /*0520*/  LDG.E.64 R12, desc[UR20][R20.64] ;  /* 0x00000014140c7981 */ /* 0x000e22000c1e1b00 */
[----:B------:R-:W-:Y:S01]  /*0530*/  IADD3 R24, P0, PT, R6, UR7, RZ ;  /* 0x0000000706187c10 */ /* 0x000fe2000ff1e0ff */
[----:B------:R-:W-:Y:S01]  /*0540*/  IMAD.U32 R15, RZ, RZ, UR11 ;  /* 0x0000000bff0f7e24 */ /* 0x000fe2000f8e00ff */
[----:B------:R-:W-:Y:S02]  /*0550*/  MOV R14, UR10 ;  /* 0x0000000a000e7c02 */ /* 0x000fe40008000f00 */
[----:B------:R-:W-:Y:S02]  /*0560*/  MOV R23, 0x8 ;  /* 0x0000000800177802 */ /* 0x000fe40000000f00 */
[----:B------:R-:W-:Y:S01]  /*0570*/  IADD3.X R25, PT, PT, R7, UR8, RZ, P0, !PT ;  /* 0x0000000807197c10 */ /* 0x000fe200087fe4ff */
[----:B0-----:R-:W-:-:S02]  /*0580*/  DFMA R16, R10, UR22, R12 ;  /* 0x000000160a107c2b */ /* 0x001fc4000800000c */
[----:B------:R-:W-:-:S04]  /*0590*/  IMAD.WIDE R12, R0, R23, UR4 ;  /* 0x00000004000c7e25 */ /* 0x000fc8000f8e0217 */
[----:B------:R-:W-:Y:S01]  /*05a0*/  IMAD.WIDE R10, R0, 0x8, R14 ;  /* 0x00000008000a7825 */ /* 0x000fe200078e020e */
[----:B------:R0:W-:Y:S04]  /*05b0*/  STG.E.64 desc[UR20][R24.64], R16 ;  /* 0x0000001018007986 */ /* 0x0001e8000c101b14 */
[----:B------:R-:W2:Y:S04]  /*05c0*/  LDG.E.64 R14, desc[UR20][R12.64] ;  /* 0x000000140c0e7981 */ /* 0x000ea8000c1e1b00 */
[----:B------:R-:W2:Y:S01]  /*05d0*/  LDG.E.64 R18, desc[UR20][R10.64+-0xc00] ;  /* 0xfff400140a127981 */ /* 0x000ea2000c1e1b00 */
[----:B------:R-:W-:Y:S01]  /*05e0*/  MOV R21, UR13 ;  /* 0x0000000d00157c02 */ /* 0x000fe20008000f00 */
[----:B------:R-:W-:Y:S01]  /*05f0*/  IMAD.U32 R20, RZ, RZ, UR12 ;  /* 0x0000000cff147e24 */ /* 0x000fe2000f8e00ff */
[----:B--2---:R-:W-:-:S03]  /*0600*/  DFMA R18, R14, UR22, R18 ;  /* 0x000000160e127c2b */ /* 0x004fc60008000012 */
[----:B------:R-:W-:-:S05]  /*0610*/  IMAD.WIDE R14, R0, 0x8, R20 ;  /* 0x00000008000e7825 */ /* 0x000fca00078e0214 */
[----:B------:R1:W-:Y:S04]  /*0620*/  STG.E.64 desc[UR20][R14.64+-0xc00], R18 ;  /* 0xfff400120e007986 */ /* 0x0003e8000c101b14 */
[----:B------:R-:W2:Y:S04]  /*0630*/  LDG.E.64 R20, desc[UR20][R12.64+0x400] ;  /* 0x000400140c147981 */ /* 0x000ea8000c1e1b00 */
[----:B------:R-:W2:Y:S02]  /*0640*/  LDG.E.64 R22, desc[UR20][R10.64+-0x800] ;  /* 0xfff800140a167981 */ /* 0x000ea4000c1e1b00 */
[----:B--2---:R-:W-:-:S07]  /*0650*/  DFMA R20, R20, UR22, R22 ;  /* 0x0000001614147c2b */ /* 0x004fce0008000016 */
[----:B------:R2:W-:Y:S04]  /*0660*/  STG.E.64 desc[UR20][R14.64+-0x800], R20 ;  /* 0xfff800140e007986 */ /* 0x0005e8000c101b14 */
[----:B0-----:R-:W3:Y:S04]  /*0670*/  LDG.E.64 R16, desc[UR20][R12.64+0x800] ;  /* 0x000800140c107981 */ /* 0x001ee8000c1e1b00 */
[----:B------:R-:W3:Y:S02]  /*0680*/  LDG.E.64 R22, desc[UR20][R10.64+-0x400] ;  /* 0xfffc00140a167981 */ /* 0x000ee4000c1e1b00 */
[----:B---3--:R-:W-:-:S07]  /*0690*/  DFMA R16, R16, UR22, R22 ;  /* 0x0000001610107c2b */ /* 0x008fce0008000016 */
[----:B------:R0:W-:Y:S04]  /*06a0*/  STG.E.64 desc[UR20][R14.64+-0x400], R16 ;  /* 0xfffc00100e007986 */ /* 0x0001e8000c101b14 */
[----:B------:R-:W3:Y:S04]  /*06b0*/  LDG.E.64 R22, desc[UR20][R12.64+0xc00] ;  /* 0x000c00140c167981 */ /* 0x000ee8000c1e1b00 */
[----:B------:R-:W3:Y:S02]  /*06c0*/  LDG.E.64 R24, desc[UR20][R10.64] ;  /* 0x000000140a187981 */ /* 0x000ee4000c1e1b00 */
[----:B---3--:R-:W-:-:S07]  /*06d0*/  DFMA R22, R22, UR22, R24 ;  /* 0x0000001616167c2b */ /* 0x008fce0008000018 */
[----:B------:R3:W-:Y:S04]  /*06e0*/  STG.E.64 desc[UR20][R14.64], R22 ;  /* 0x000000160e007986 */ /* 0x0007e8000c101b14 */
[----:B-1----:R-:W4:Y:S04]  /*06f0*/  LDG.E.64 R18, desc[UR20][R12.64+0x1000] ;  /* 0x001000140c127981 */ /* 0x002f28000c1e1b00 */
[----:B------:R-:W4:Y:S02]  /*0700*/  LDG.E.64 R24, desc[UR20][R10.64+0x400] ;  /* 0x000400140a187981 */ /* 0x000f24000c1e1b00 */
[----:B----4-:R-:W-:-:S07]  /*0710*/  DFMA R18, R18, UR22, R24 ;  /* 0x0000001612127c2b */ /* 0x010fce0008000018 */
[----:B------:R3:W-:Y:S04]  /*0720*/  STG.E.64 desc[UR20][R14.64+0x400], R18 ;  /* 0x000400120e007986 */ /* 0x0007e8000c101b14 */
[----:B--2---:R-:W2:Y:S04]  /*0730*/  LDG.E.64 R20, desc[UR20][R12.64+0x1400] ;  /* 0x001400140c147981 */ /* 0x004ea8000c1e1b00 */
[----:B------:R-:W2:Y:S02]  /*0740*/  LDG.E.64 R24, desc[UR20][R10.64+0x800] ;  /* 0x000800140a187981 */ /* 0x000ea4000c1e1b00 */
[----:B--2---:R-:W-:-:S07]  /*0750*/  DFMA R20, R20, UR22, R24 ;  /* 0x0000001614147c2b */ /* 0x004fce0008000018 */
[----:B------:R3:W-:Y:S04]  /*0760*/  STG.E.64 desc[UR20][R14.64+0x800], R20 ;  /* 0x000800140e007986 */ /* 0x0007e8000c101b14 */
[----:B0-----:R-:W2:Y:S04]  /*0770*/  LDG.E.64 R16, desc[UR20][R12.64+0x1800] ;  /* 0x001800140c107981 */ /* 0x001ea8000c1e1b00 */
[----:B------:R-:W2:Y:S01]  /*0780*/  LDG.E.64 R24, desc[UR20][R10.64+0xc00] ;  /* 0x000c00140a187981 */ /* 0x000ea2000c1e1b00 */
[----:B------:R-:W-:Y:S01]  /*0790*/  UIADD3 UR7, UP0, UPT, UR7, 0x2000, URZ ;  /* 0x0000200007077890 */ /* 0x000fe2000ff1e0ff */
[----:B------:R-:W-:Y:S01]  /*07a0*/  VIADD R0, R0, 0x400 ;  /* 0x0000040000007836 */ /* 0x000fe20000000000 */
[----:B------:R-:W-:-:S02]  /*07b0*/  UIADD3 UR6, UPT, UPT, UR6, 0x8, URZ ;  /* 0x0000000806067890 */ /* 0x000fc4000fffe0ff */
[----:B------:R-:W-:Y:S02]  /*07c0*/  UIADD3.X UR8, UPT, UPT, URZ, UR8, URZ, UP0, !UPT ;  /* 0x00000008ff087290 */ /* 0x000fe400087fe4ff */
[----:B------:R-:W-:Y:S01]  /*07d0*/  UISETP.NE.AND UP0, UPT, UR6, URZ, UPT ;  /* 0x000000ff0600728c */ /* 0x000fe2000bf05270 */
[----:B--2---:R-:W-:-:S07]  /*07e0*/  DFMA R16, R16, UR22, R24 ;  /* 0x0000001610107c2b */ /* 0x004fce0008000018 */
[----:B------:R3:W-:Y:S01]  /*07f0*/  STG.E.64 desc[UR20][R14.64+0xc00], R16 ;  /* 0x000c00100e007986 */ /* 0x0007e2000c101b14 */
[----:B------:R-:W-:Y:S05]  /*0800*/  BRA.U UP0, `(.L_x_24) ;  /* 0xfffffffd00307547 */ /* 0x000fea000b83ffff */
[----:B------:R-:W0:Y:S02]  /*0810*/  LDC R13, c[0x0][0x384] ;  /* 0x0000e100ff0d7b82 */ /* 0x000e240000000800 */
[----:B0-----:R-:W-:-:S07]  /*0820*/  LOP3.LUT R13, R13, 0x7ffffff8, RZ, 0xc0, !PT ;  /* 0x7ffffff80d0d7812 */ /* 0x001fce00078ec0ff */
.L_x_23:
[----:B------:R-:W0:Y:S02]  /*0830*/  LDC R12, c[0x0][0x384] ;  /* 0x0000e100ff0c7b82 */ /* 0x000e240000000800 */
[----:B0-----:R-:W-:-:S13]  /*0840*/  LOP3.LUT P0, R5, R12, 0x7, RZ, 0xc0, !PT ;  /* 0x000000070c057812 */ /* 0x001fda000780c0ff */
[----:B------:R-:W-:Y:S05]  /*0850*/  @!P0 EXIT ;  /* 0x000000000000894d */ /* 0x000fea0003800000 */
[C---:B------:R-:W-:Y:S01]  /*0860*/  SHF.L.U32 R0, R12.reuse, 0x7, RZ ;  /* 0x000000070c007819 */ /* 0x040fe200000006ff */
[----:B------:R-:W0:Y:S01]  /*0870*/  LDCU.64 UR4, c[0x0][0x3a8] ;  /* 0x00007500ff0477ac */ /* 0x000e220008000a00 */
[----:B------:R-:W-:Y:S02]  /*0880*/  ISETP.GE.U32.AND P0, PT, R5, 0x4, PT ;  /* 0x000000040500780c */ /* 0x000fe40003f06070 */
[----:B---3--:R-:W-:Y:S01]  /*0890*/  LOP3.LUT R22, R12, 0x3, RZ, 0xc0, !PT ;  /* 0x000000030c167812 */ /* 0x008fe200078ec0ff */
[----:B------:R-:W-:Y:S01]  /*08a0*/  IMAD R0, R0, UR14, RZ ;  /* 0x0000000e00007c24 */ /* 0x000fe2000f8e02ff */
[----:B------:R-:W1:Y:S02]  /*08b0*/  LDCU.64 UR6, c[0x0][0x398] ;  /* 0x00007300ff0677ac */ /* 0x000e640008000a00 */
[----:B------:R-:W-:Y:S01]  /*08c0*/  ISETP.NE.AND P1, PT, R22, RZ, PT ;  /* 0x000000ff1600720c */ /* 0x000fe20003f25270 */
[----:B------:R-:W-:Y:S02]  /*08d0*/  IMAD.WIDE R6, R0, 0x8, RZ ;  /* 0x0000000800067825 */ /* 0x000fe400078e02ff */
[----:B------:R-:W2:Y:S01]  /*08e0*/  S2R R0, SR_TID.X ;  /* 0x0000000000007919 */ /* 0x000ea20000002100 */
[----:B0-----:R-:W-:-:S04]  /*08f0*/  IADD3 R4, P2, PT, R6, UR4, RZ ;  /* 0x0000000406047c10 */ /* 0x001fc8000ff5e0ff */
[----:B------:R-:W-:Y:S02]  /*0900*/  IADD3.X R5, PT, PT, R7, UR5, RZ, P2, !PT ;  /* 0x0000000507057c10 */ /* 0x000fe400097fe4ff */
[----:B-1----:R-:W-:-:S04]  /*0910*/  IADD3 R6, P3, PT, R6, UR6, RZ ;  /* 0x0000000606067c10 */ /* 0x002fc8000ff7e0ff */
[----:B------:R-:W-:Y:S01]  /*0920*/  IADD3.X R7, PT, PT, R7, UR7, RZ, P3, !PT ;  /* 0x0000000707077c10 */ /* 0x000fe20009ffe4ff */
[----:B------:R-:W-:Y:S08]  /*0930*/  @!P0 BRA `(.L_x_25) ;  /* 0x0000000000588947 */ /* 0x000ff00003800000 */
[----:B--2---:R-:W-:Y:S01]  /*0940*/  IMAD R19, R13, 0x80, R0 ;  /* 0x000000800d137824 */ /* 0x004fe200078e0200 */
[----:B------:R-:W0:Y:S03]  /*0950*/  LDCU.64 UR4, c[0x0][0x388] ;  /* 0x00007100ff0477ac */ /* 0x000e260008000a00 */
[----:B------:R-:W-:-:S04]  /*0960*/  IMAD.WIDE R10, R19, 0x8, R6 ;  /* 0x00000008130a7825 */ /* 0x000fc800078e0206 */
[C---:B------:R-:W-:Y:S01]  /*0970*/  IMAD.WIDE R8, R19.reuse, 0x8, R4 ;  /* 0x0000000813087825 */ /* 0x040fe200078e0204 */
[----:B------:R-:W0:Y:S04]  /*0980*/  LDG.E.64 R14, desc[UR20][R10.64] ;  /* 0x000000140a0e7981 */ /* 0x000e28000c1e1b00 */
[----:B------:R-:W0:Y:S02]  /*0990*/  LDG.E.64 R16, desc[UR20][R8.64] ;  /* 0x0000001408107981 */ /* 0x000e24000c1e1b00 */
[----:B0-----:R-:W-:Y:S01]  /*09a0*/  DFMA R16, R14, UR4, R16 ;  /* 0x000000040e107c2b */ /* 0x001fe20008000010 */
[----:B------:R-:W-:-:S06]  /*09b0*/  IMAD.WIDE R14, R19, 0x8, R2 ;  /* 0x00000008130e7825 */ /* 0x000fcc00078e0202 */
[----:B------:R0:W-:Y:S04]  /*09c0*/  STG.E.64 desc[UR20][R14.64], R16 ;  /* 0x000000100e007986 */ /* 0x0001e8000c101b14 */
[----:B------:R-:W2:Y:S04]  /*09d0*/  LDG.E.64 R18, desc[UR20][R10.64+0x400] ;  /* 0x000400140a127981 */ /* 0x000ea8000c1e1b00 */
[----:B------:R-:W2:Y:S02]  /*09e0*/  LDG.E.64 R20, desc[UR20][R8.64+0x400] ;  /* 0x0004001408147981 */ /* 0x000ea4000c1e1b00 */
        /* <DEDUP_REMOVED lines=8> */
[----:B------:R-:W-:Y:S01]  /*0a70*/  IADD3 R13, PT, PT, R13, 0x4, RZ ;  /* 0x000000040d0d7810 */ /* 0x000fe20007ffe0ff */
[----:B--2---:R-:W-:-:S07]  /*0a80*/  DFMA R24, R24, UR4, R26 ;  /* 0x0000000418187c2b */ /* 0x004fce000800001a */
[----:B------:R0:W-:Y:S04]  /*0a90*/  STG.E.64 desc[UR20][R14.64+0xc00], R24 ;  /* 0x000c00180e007986 */ /* 0x0001e8000c101b14 */
.L_x_25:
[----:B------:R-:W-:Y:S05]  /*0aa0*/  @!P1 EXIT ;  /* 0x000000000000994d */ /* 0x000fea0003800000 */
[----:B------:R-:W-:Y:S02]  /*0ab0*/  ISETP.NE.AND P0, PT, R22, 0x1, PT ;  /* 0x000000011600780c */ /* 0x000fe40003f05270 */
[----:B------:R-:W-:-:S04]  /*0ac0*/  LOP3.LUT R12, R12, 0x1, RZ, 0xc0, !PT ;  /* 0x000000010c0c7812 */ /* 0x000fc800078ec0ff */
[----:B------:R-:W-:-:S07]  /*0ad0*/  ISETP.NE.U32.AND P1, PT, R12, 0x1, PT ;  /* 0x000000010c00780c */ /* 0x000fce0003f25070 */
[----:B------:R-:W-:Y:S06]  /*0ae0*/  @!P0 BRA `(.L_x_26) ;  /* 0x0000000000388947 */ /* 0x000fec0003800000 */
[----:B0-2---:R-:W-:Y:S01]  /*0af0*/  IMAD R21, R13, 0x80, R0 ;  /* 0x000000800d157824 */ /* 0x005fe200078e0200 */
        /* <DEDUP_REMOVED lines=13> */
.L_x_26:
[----:B------:R-:W-:Y:S05]  /*0bd0*/  @P1 EXIT ;  /* 0x000000000000194d */ /* 0x000fea0003800000 */
[----:B--2---:R-:W-:Y:S01]  /*0be0*/  IMAD R13, R13, 0x80, R0 ;  /* 0x000000800d0d7824 */ /* 0x004fe200078e0200 */
[----:B------:R-:W1:Y:S03]  /*0bf0*/  LDCU.64 UR4, c[0x0][0x388] ;  /* 0x00007100ff0477ac */ /* 0x000e660008000a00 */
[----:B------:R-:W-:-:S04]  /*0c00*/  IMAD.WIDE R6, R13, 0x8, R6 ;  /* 0x000000080d067825 */ /* 0x000fc800078e0206 */
[C---:B------:R-:W-:Y:S02]  /*0c10*/  IMAD.WIDE R4, R13.reuse, 0x8, R4 ;  /* 0x000000080d047825 */ /* 0x040fe400078e0204 */
[----:B------:R-:W1:Y:S04]  /*0c20*/  LDG.E.64 R6, desc[UR20][R6.64] ;  /* 0x0000001406067981 */ /* 0x000e68000c1e1b00 */
[----:B------:R-:W1:Y:S01]  /*0c30*/  LDG.E.64 R4, desc[UR20][R4.64] ;  /* 0x0000001404047981 */ /* 0x000e62000c1e1b00 */
[----:B------:R-:W-:Y:S01]  /*0c40*/  IMAD.WIDE R2, R13, 0x8, R2 ;  /* 0x000000080d027825 */ /* 0x000fe200078e0202 */
[----:B-1----:R-:W-:-:S07]  /*0c50*/  DFMA R8, R6, UR4, R4 ;  /* 0x0000000406087c2b */ /* 0x002fce0008000004 */
[----:B------:R-:W-:Y:S01]  /*0c60*/  STG.E.64 desc[UR20][R2.64], R8 ;  /* 0x0000000802007986 */ /* 0x000fe2000c101b14 */
[----:B------:R-:W-:Y:S05]  /*0c70*/  EXIT ;  /* 0x000000000000794d */ /* 0x000fea0003800000 */
.L_x_22:
[----:B------:R-:W0:Y:S02]  /*0c80*/  LDC R8, c[0x0][0x384] ;  /* 0x0000e100ff087b82 */ /* 0x000e240000000800 */
[----:B0-----:R-:W-:-:S13]  /*0c90*/  ISETP.GE.AND P0, PT, R8, 0x1, PT ;  /* 0x000000010800780c */ /* 0x001fda0003f06270 */
[----:B------:R-:W-:Y:S05]  /*0ca0*/  @!P0 EXIT ;  /* 0x000000000000894d */ /* 0x000fea0003800000 */
[----:B------:R-:W0:Y:S01]  /*0cb0*/  LDCU.64 UR4, c[0x0][0x398] ;  /* 0x00007300ff0477ac */ /* 0x000e220008000a00 */
[C---:B------:R-:W-:Y:S01]  /*0cc0*/  SHF.L.U32 R4, R8.reuse, 0x7, RZ ;  /* 0x0000000708047819 */ /* 0x040fe200000006ff */
[----:B------:R-:W1:Y:S01]  /*0cd0*/  S2R R0, SR_TID.X ;  /* 0x0000000000007919 */ /* 0x000e620000002100 */
[----:B------:R-:W-:Y:S01]  /*0ce0*/  LOP3.LUT R14, R8, 0x7, RZ, 0xc0, !PT ;  /* 0x00000007080e7812 */ /* 0x000fe200078ec0ff */
[----:B------:R-:W2:Y:S01]  /*0cf0*/  LDCU.64 UR6, c[0x0][0x3a8] ;  /* 0x00007500ff0677ac */ /* 0x000ea20008000a00 */
[----:B------:R-:W-:Y:S02]  /*0d00*/  IMAD.MOV.U32 R9, RZ, RZ, RZ ;  /* 0x000000ffff097224 */ /* 0x000fe400078e00ff */
[----:B------:R-:W-:-:S04]  /*0d10*/  IMAD R4, R4, UR14, RZ ;  /* 0x0000000e04047c24 */ /* 0x000fc8000f8e02ff */
[----:B------:R-:W-:-:S03]  /*0d20*/  IMAD.WIDE R6, R4, 0x8, RZ ;  /* 0x0000000804067825 */ /* 0x000fc600078e02ff */
[----:B0-----:R-:W-:-:S04]  /*0d30*/  IADD3 R4, P0, PT, R6, UR4, RZ ;  /* 0x0000000406047c10 */ /* 0x001fc8000ff1e0ff */
[----:B------:R-:W-:Y:S02]  /*0d40*/  IADD3.X R5, PT, PT, R7, UR5, RZ, P0, !PT ;  /* 0x0000000507057c10 */ /* 0x000fe400087fe4ff */
[----:B------:R-:W-:Y:S02]  /*0d50*/  ISETP.GE.U32.AND P0, PT, R8, 0x8, PT ;  /* 0x000000080800780c */ /* 0x000fe40003f06070 */
[----:B--2---:R-:W-:-:S04]  /*0d60*/  IADD3 R6, P1, PT, R6, UR6, RZ ;  /* 0x0000000606067c10 */ /* 0x004fc8000ff3e0ff */
[----:B------:R-:W-:-:S07]  /*0d70*/  IADD3.X R7, PT, PT, R7, UR7, RZ, P1, !PT ;  /* 0x0000000707077c10 */ /* 0x000fce0008ffe4ff */
[----:B-1----:R-:W-:Y:S05]  /*0d80*/  @!P0 BRA `(.L_x_27) ;  /* 0x0000000400188947 */ /* 0x002fea0003800000 */
[----:B------:R-:W-:Y:S01]  /*0d90*/  LOP3.LUT R9, R8, 0x7ffffff8, RZ, 0xc0, !PT ;  /* 0x7ffffff808097812 */ /* 0x000fe200078ec0ff */
[----:B------:R-:W0:Y:S01]  /*0da0*/  LDCU.64 UR4, c[0x0][0x388] ;  /* 0x00007100ff0477ac */ /* 0x000e220008000a00 */
[----:B------:R-:W-:-:S07]  /*0db0*/  MOV R8, RZ ;  /* 0x000000ff00087202 */ /* 0x000fce0000000f00 */
.L_x_30:
[----:B------:R-:W-:-:S05]  /*0dc0*/  IMAD R15, R8, 0x80, R0 ;  /* 0x00000080080f7824 */ /* 0x000fca00078e0200 */
[----:B------:R-:W-:-:S13]  /*0dd0*/  ISETP.GE.AND P0, PT, R15, UR8, PT ;  /* 0x000000080f007c0c */ /* 0x000fda000bf06270 */
[C---:B------:R-:W-:Y:S01]  /*0de0*/  @!P0 IMAD.WIDE.U32 R20, R15.reuse, 0x8, R4 ;  /* 0x000000080f148825 */ /* 0x040fe200078e0004 */
[----:B-1----:R-:W1:Y:S03]  /*0df0*/  @!P0 LDC.64 R26, c[0x0][0x388] ;  /* 0x0000e200ff1a8b82 */ /* 0x002e660000000a00 */
[C---:B------:R-:W-:Y:S02]  /*0e00*/  @!P0 IMAD.WIDE.U32 R24, R15.reuse, 0x8, R6 ;  /* 0x000000080f188825 */ /* 0x040fe400078e0006 */
[----:B------:R-:W1:Y:S04]  /*0e10*/  @!P0 LDG.E.64 R20, desc[UR20][R20.64] ;  /* 0x0000001414148981 */ /* 0x000e68000c1e1b00 */
[----:B------:R-:W1:Y:S01]  /*0e20*/  @!P0 LDG.E.64 R24, desc[UR20][R24.64] ;  /* 0x0000001418188981 */ /* 0x000e62000c1e1b00 */
[C---:B------:R-:W-:Y:S01]  /*0e30*/  IADD3 R17, PT, PT, R15.reuse, 0x80, RZ ;  /* 0x000000800f117810 */ /* 0x040fe20007ffe0ff */
[----:B------:R-:W-:-:S03]  /*0e40*/  @!P0 IMAD.WIDE.U32 R28, R15, 0x8, R2 ;  /* 0x000000080f1c8825 */ /* 0x000fc600078e0002 */
[C---:B------:R-:W-:Y:S01]  /*0e50*/  ISETP.GE.AND P1, PT, R17.reuse, UR8, PT ;  /* 0x0000000811007c0c */ /* 0x040fe2000bf26270 */
        /* <DEDUP_REMOVED lines=8> */
[----:B------:R-:W-:Y:S01]  /*0ee0*/  ISETP.GE.AND P0, PT, R16, UR8, PT ;  /* 0x0000000810007c0c */ /* 0x000fe2000bf06270 */
[----:B------:R-:W-:Y:S01]  /*0ef0*/  IMAD.WIDE R16, R17, 0x8, R2 ;  /* 0x0000000811107825 */ /* 0x000fe200078e0202 */
[----:B-1----:R-:W-:-:S11]  /*0f00*/  @!P1 DFMA R24, R18, R20, R22 ;  /* 0x000000141218922b */ /* 0x002fd60000000016 */
[----:B------:R-:W1:Y:S01]  /*0f10*/  @!P0 LDC.64 R20, c[0x0][0x388] ;  /* 0x0000e200ff148b82 */ /* 0x000e620000000a00 */
[----:B------:R3:W-:Y:S04]  /*0f20*/  @!P1 STG.E.64 desc[UR20][R16.64], R24 ;  /* 0x0000001810009986 */ /* 0x0007e8000c101b14 */
[----:B------:R-:W1:Y:S04]  /*0f30*/  @!P0 LDG.E.64 R18, desc[UR20][R10.64+0x400] ;  /* 0x000400140a128981 */ /* 0x000e68000c1e1b00 */
[----:B------:R-:W1:Y:S01]  /*0f40*/  @!P0 LDG.E.64 R22, desc[UR20][R12.64+0x400] ;  /* 0x000400140c168981 */ /* 0x000e62000c1e1b00 */
[----:B--2---:R-:W-:-:S04]  /*0f50*/  IADD3 R26, PT, PT, R15, 0x180, RZ ;  /* 0x000001800f1a7810 */ /* 0x004fc80007ffe0ff */
[----:B------:R-:W-:Y:S01]  /*0f60*/  ISETP.GE.AND P1, PT, R26, UR8, PT ;  /* 0x000000081a007c0c */ /* 0x000fe2000bf26270 */
[----:B-1----:R-:W-:-:S12]  /*0f70*/  @!P0 DFMA R26, R18, R20, R22 ;  /* 0x00000014121a822b */ /* 0x002fd80000000016 */
[----:B------:R-:W1:Y:S01]  /*0f80*/  @!P1 LDC.64 R20, c[0x0][0x388] ;  /* 0x0000e200ff149b82 */ /* 0x000e620000000a00 */
[----:B------:R2:W-:Y:S04]  /*0f90*/  @!P0 STG.E.64 desc[UR20][R16.64+0x400], R26 ;  /* 0x0004001a10008986 */ /* 0x0005e8000c101b14 */
[----:B------:R-:W1:Y:S04]  /*0fa0*/  @!P1 LDG.E.64 R18, desc[UR20][R10.64+0x800] ;  /* 0x000800140a129981 */ /* 0x000e68000c1e1b00 */
[----:B------:R-:W1:Y:S01]  /*0fb0*/  @!P1 LDG.E.64 R22, desc[UR20][R12.64+0x800] ;  /* 0x000800140c169981 */ /* 0x000e62000c1e1b00 */
[----:B---3--:R-:W-:-:S05]  /*0fc0*/  VIADD R24, R15, 0x200 ;  /* 0x000002000f187836 */ /* 0x008fca0000000000 */
[----:B------:R-:W-:Y:S01]  /*0fd0*/  ISETP.GE.AND P0, PT, R24, UR8, PT ;  /* 0x0000000818007c0c */ /* 0x000fe2000bf06270 */
[----:B-1----:R-:W-:-:S12]  /*0fe0*/  @!P1 DFMA R24, R18, R20, R22 ;  /* 0x000000141218922b */ /* 0x002fd80000000016 */
        /* <DEDUP_REMOVED lines=12> */
[----:B------:R-:W-:-:S13]  /*10b0*/  ISETP.GE.AND P0, PT, R24, UR8, PT ;  /* 0x0000000818007c0c */ /* 0x000fda000bf06270 */
[----:B------:R-:W3:Y:S01]  /*10c0*/  @!P0 LDC.64 R24, c[0x0][0x388] ;  /* 0x0000e200ff188b82 */ /* 0x000ee20000000a00 */
[----:B-1----:R-:W-:-:S07]  /*10d0*/  @!P1 DFMA R18, R18, R20, R22 ;  /* 0x000000141212922b */ /* 0x002fce0000000016 */
[----:B------:R2:W-:Y:S04]  /*10e0*/  @!P1 STG.E.64 desc[UR20][R16.64+0x1000], R18 ;  /* 0x0010001210009986 */ /* 0x0005e8000c101b14 */
[----:B------:R-:W3:Y:S04]  /*10f0*/  @!P0 LDG.E.64 R20, desc[UR20][R10.64+0x1400] ;  /* 0x001400140a148981 */ /* 0x000ee8000c1e1b00 */
[----:B------:R-:W3:Y:S01]  /*1100*/  @!P0 LDG.E.64 R22, desc[UR20][R12.64+0x1400] ;  /* 0x001400140c168981 */ /* 0x000ee2000c1e1b00 */
[----:B------:R-:W-:Y:S01]  /*1110*/  IADD3 R15, PT, PT, R15, 0x380, RZ ;  /* 0x000003800f0f7810 */ /* 0x000fe20007ffe0ff */
[----:B------:R-:W-:Y:S01]  /*1120*/  VIADD R8, R8, 0x8 ;  /* 0x0000000808087836 */ /* 0x000fe20000000000 */
[----:B------:R-:W-:Y:S04]  /*1130*/  BSSY.RECONVERGENT B0, `(.L_x_28) ;  /* 0x000000a000007945 */ /* 0x000fe80003800200 */
[----:B------:R-:W-:Y:S01]  /*1140*/  ISETP.NE.AND P1, PT, R8, R9, PT ;  /* 0x000000090800720c */ /* 0x000fe20003f25270 */
[----:B---3--:R-:W-:-:S07]  /*1150*/  @!P0 DFMA R20, R20, R24, R22 ;  /* 0x000000181414822b */ /* 0x008fce0000000016 */
[----:B------:R2:W-:Y:S01]  /*1160*/  @!P0 STG.E.64 desc[UR20][R16.64+0x1400], R20 ;  /* 0x0014001410008986 */ /* 0x0005e2000c101b14 */
[----:B------:R-:W-:-:S13]  /*1170*/  ISETP.GE.AND P0, PT, R15, UR8, PT ;  /* 0x000000080f007c0c */ /* 0x000fda000bf06270 */
[----:B--2---:R-:W-:Y:S05]  /*1180*/  @P0 BRA `(.L_x_29) ;  /* 0x0000000000100947 */ /* 0x004fea0003800000 */
[----:B------:R-:W0:Y:S04]  /*1190*/  LDG.E.64 R10, desc[UR20][R10.64+0x1800] ;  /* 0x001800140a0a7981 */ /* 0x000e28000c1e1b00 */
[----:B------:R-:W0:Y:S02]  /*11a0*/  LDG.E.64 R12, desc[UR20][R12.64+0x1800] ;  /* 0x001800140c0c7981 */ /* 0x000e24000c1e1b00 */
[----:B0-----:R-:W-:-:S07]  /*11b0*/  DFMA R18, R10, UR4, R12 ;  /* 0x000000040a127c2b */ /* 0x001fce000800000c */
[----:B------:R1:W-:Y:S04]  /*11c0*/  STG.E.64 desc[UR20][R16.64+0x1800], R18 ;  /* 0x0018001210007986 */ /* 0x0003e8000c101b14 */
.L_x_29:
[----:B0-----:R-:W-:Y:S05]  /*11d0*/  BSYNC.RECONVERGENT B0 ;  /* 0x0000000000007941 */ /* 0x001fea0003800200 */
.L_x_28:
[----:B------:R-:W-:Y:S05]  /*11e0*/  @P1 BRA `(.L_x_30) ;  /* 0xfffffff800f41947 */ /* 0x000fea000383ffff */
.L_x_27:
[----:B------:R-:W-:-:S13]  /*11f0*/  ISETP.NE.AND P0, PT, R14, RZ, PT ;  /* 0x000000ff0e00720c */ /* 0x000fda0003f05270 */
[----:B------:R-:W-:Y:S05]  /*1200*/  @!P0 EXIT ;  /* 0x000000000000894d */ /* 0x000fea0003800000 */
[----:B------:R-:W0:Y:S01]  /*1210*/  LDC R8, c[0x0][0x384] ;  /* 0x0000e100ff087b82 */ /* 0x000e220000000800 */
[----:B------:R-:W-:Y:S02]  /*1220*/  ISETP.GE.U32.AND P1, PT, R14, 0x4, PT ;  /* 0x000000040e00780c */ /* 0x000fe40003f26070 */
[----:B0-----:R-:W-:-:S04]  /*1230*/  LOP3.LUT R10, R8, 0x3, RZ, 0xc0, !PT ;  /* 0x00000003080a7812 */ /* 0x001fc800078ec0ff */
[----:B------:R-:W-:-:S07]  /*1240*/  ISETP.NE.AND P0, PT, R10, RZ, PT ;  /* 0x000000ff0a00720c */ /* 0x000fce0003f05270 */
[----:B------:R-:W-:Y:S06]  /*1250*/  @!P1 BRA `(.L_x_31) ;  /* 0x0000000000a49947 */ /* 0x000fec0003800000 */
[----:B------:R-:W-:-:S04]  /*1260*/  LEA R11, R9, R0, 0x7 ;  /* 0x00000000090b7211 */ /* 0x000fc800078e38ff */
[----:B------:R-:W-:-:S13]  /*1270*/  ISETP.GE.AND P1, PT, R11, UR8, PT ;  /* 0x000000080b007c0c */ /* 0x000fda000bf26270 */
[C---:B------:R-:W-:Y:S01]  /*1280*/  @!P1 IMAD.WIDE R14, R11.reuse, 0x8, R4 ;  /* 0x000000080b0e9825 */ /* 0x040fe200078e0204 */
[----:B-1----:R-:W0:Y:S03]  /*1290*/  @!P1 LDC.64 R18, c[0x0][0x388] ;  /* 0x0000e200ff129b82 */ /* 0x002e260000000a00 */
[C---:B------:R-:W-:Y:S02]  /*12a0*/  @!P1 IMAD.WIDE R16, R11.reuse, 0x8, R6 ;  /* 0x000000080b109825 */ /* 0x040fe400078e0206 */
[----:B------:R-:W0:Y:S04]  /*12b0*/  @!P1 LDG.E.64 R14, desc[UR20][R14.64] ;  /* 0x000000140e0e9981 */ /* 0x000e28000c1e1b00 */
[----:B------:R-:W0:Y:S01]  /*12c0*/  @!P1 LDG.E.64 R16, desc[UR20][R16.64] ;  /* 0x0000001410109981 */ /* 0x000e22000c1e1b00 */
[----:B------:R-:W-:-:S02]  /*12d0*/  VIADD R13, R11, 0x80 ;  /* 0x000000800b0d7836 */ /* 0x000fc40000000000 */
[----:B------:R-:W-:-:S03]  /*12e0*/  @!P1 IMAD.WIDE R20, R11, 0x8, R2 ;  /* 0x000000080b149825 */ /* 0x000fc600078e0202 */
[----:B------:R-:W-:-:S13]  /*12f0*/  ISETP.GE.AND P2, PT, R13, UR8, PT ;  /* 0x000000080d007c0c */ /* 0x000fda000bf46270 */
[----:B------:R-:W-:-:S04]  /*1300*/  @!P2 IMAD.WIDE R22, R13, 0x8, R4 ;  /* 0x000000080d16a825 */ /* 0x000fc800078e0204 */
[----:B------:R-:W-:Y:S01]  /*1310*/  @!P2 IMAD.WIDE R24, R13, 0x8, R6 ;  /* 0x000000080d18a825 */ /* 0x000fe200078e0206 */
[----:B0-----:R-:W-:Y:S01]  /*1320*/  @!P1 DFMA R18, R14, R18, R16 ;  /* 0x000000120e12922b */ /* 0x001fe20000000010 */
[----:B------:R-:W0:Y:S06]  /*1330*/  @!P2 LDC.64 R16, c[0x0][0x388] ;  /* 0x0000e200ff10ab82 */ /* 0x000e2c0000000a00 */
[----:B------:R1:W-:Y:S04]  /*1340*/  @!P1 STG.E.64 desc[UR20][R20.64], R18 ;  /* 0x0000001214009986 */ /* 0x0003e8000c101b14 */
[----:B------:R-:W0:Y:S04]  /*1350*/  @!P2 LDG.E.64 R22, desc[UR20][R22.64] ;  /* 0x000000141616a981 */ /* 0x000e28000c1e1b00 */
[----:B------:R-:W0:Y:S01]  /*1360*/  @!P2 LDG.E.64 R24, desc[UR20][R24.64] ;  /* 0x000000141818a981 */ /* 0x000e22000c1e1b00 */
[----:B------:R-:W-:Y:S01]  /*1370*/  IADD3 R15, PT, PT, R11, 0x100, RZ ;  /* 0x000001000b0f7810 */ /* 0x000fe20007ffe0ff */
[----:B------:R-:W-:-:S03]  /*1380*/  @!P2 IMAD.WIDE R12, R13, 0x8, R2 ;  /* 0x000000080d0ca825 */ /* 0x000fc600078e0202 */
[----:B------:R-:W-:-:S13]  /*1390*/  ISETP.GE.AND P1, PT, R15, UR8, PT ;  /* 0x000000080f007c0c */ /* 0x000fda000bf26270 */
[C---:B------:R-:W-:Y:S01]  /*13a0*/  @!P1 IMAD.WIDE R26, R15.reuse, 0x8, R4 ;  /* 0x000000080f1a9825 */ /* 0x040fe200078e0204 */
[----:B-1----:R-:W1:Y:S03]  /*13b0*/  @!P1 LDC.64 R18, c[0x0][0x388] ;  /* 0x0000e200ff129b82 */ /* 0x002e660000000a00 */
[----:B------:R-:W-:Y:S01]  /*13c0*/  @!P1 IMAD.WIDE R28, R15, 0x8, R6 ;  /* 0x000000080f1c9825 */ /* 0x000fe200078e0206 */
[----:B0-----:R-:W-:-:S07]  /*13d0*/  @!P2 DFMA R16, R22, R16, R24 ;  /* 0x000000101610a22b */ /* 0x001fce0000000018 */
[----:B------:R0:W-:Y:S04]  /*13e0*/  @!P2 STG.E.64 desc[UR20][R12.64], R16 ;  /* 0x000000100c00a986 */ /* 0x0001e8000c101b14 */
[----:B------:R-:W1:Y:S04]  /*13f0*/  @!P1 LDG.E.64 R26, desc[UR20][R26.64] ;  /* 0x000000141a1a9981 */ /* 0x000e68000c1e1b00 */
[----:B------:R-:W1:Y:S01]  /*1400*/  @!P1 LDG.E.64 R28, desc[UR20][R28.64] ;  /* 0x000000141c1c9981 */ /* 0x000e62000c1e1b00 */
[----:B------:R-:W-:Y:S02]  /*1410*/  VIADD R11, R11, 0x180 ;  /* 0x000001800b0b7836 */ /* 0x000fe40000000000 */
[----:B------:R-:W-:-:S03]  /*1420*/  @!P1 IMAD.WIDE R14, R15, 0x8, R2 ;  /* 0x000000080f0e9825 */ /* 0x000fc600078e0202 */
[----:B------:R-:W-:-:S13]  /*1430*/  ISETP.GE.AND P2, PT, R11, UR8, PT ;  /* 0x000000080b007c0c */ /* 0x000fda000bf46270 */
[C---:B------:R-:W-:Y:S01]  /*1440*/  @!P2 IMAD.WIDE R20, R11.reuse, 0x8, R4 ;  /* 0x000000080b14a825 */ /* 0x040fe200078e0204 */
[----:B0-----:R-:W0:Y:S03]  /*1450*/  @!P2 LDC.64 R12, c[0x0][0x388] ;  /* 0x0000e200ff0cab82 */ /* 0x001e260000000a00 */
[----:B------:R-:W-:Y:S01]  /*1460*/  @!P2 IMAD.WIDE R22, R11, 0x8, R6 ;  /* 0x000000080b16a825 */ /* 0x000fe200078e0206 */
[----:B-1----:R-:W-:-:S07]  /*1470*/  @!P1 DFMA R18, R26, R18, R28 ;  /* 0x000000121a12922b */ /* 0x002fce000000001c */
[----:B------:R2:W-:Y:S04]  /*1480*/  @!P1 STG.E.64 desc[UR20][R14.64], R18 ;  /* 0x000000120e009986 */ /* 0x0005e8000c101b14 */
[----:B------:R-:W0:Y:S04]  /*1490*/  @!P2 LDG.E.64 R20, desc[UR20][R20.64] ;  /* 0x000000141414a981 */ /* 0x000e28000c1e1b00 */
[----:B------:R-:W0:Y:S01]  /*14a0*/  @!P2 LDG.E.64 R22, desc[UR20][R22.64] ;  /* 0x000000141616a981 */ /* 0x000e22000c1e1b00 */
[----:B------:R-:W-:Y:S01]  /*14b0*/  @!P2 IMAD.WIDE R16, R11, 0x8, R2 ;  /* 0x000000080b10a825 */ /* 0x000fe200078e0202 */
[----:B------:R-:W-:Y:S01]  /*14c0*/  IADD3 R9, PT, PT, R9, 0x4, RZ ;  /* 0x0000000409097810 */ /* 0x000fe20007ffe0ff */
[----:B0-----:R-:W-:-:S07]  /*14d0*/  @!P2 DFMA R12, R20, R12, R22 ;  /* 0x0000000c140ca22b */ /* 0x001fce0000000016 */
[----:B------:R2:W-:Y:S04]  /*14e0*/  @!P2 STG.E.64 desc[UR20][R16.64], R12 ;  /* 0x0000000c1000a986 */ /* 0x0005e8000c101b14 */
.L_x_31:
[----:B------:R-:W-:Y:S05]  /*14f0*/  @!P0 EXIT ;  /* 0x000000000000894d */ /* 0x000fea0003800000 */
[----:B------:R-:W-:Y:S02]  /*1500*/  ISETP.NE.AND P0, PT, R10, 0x1, PT ;  /* 0x000000010a00780c */ /* 0x000fe40003f05270 */
[----:B------:R-:W-:-:S04]  /*1510*/  LOP3.LUT R8, R8, 0x1, RZ, 0xc0, !PT ;  /* 0x0000000108087812 */ /* 0x000fc800078ec0ff */
[----:B------:R-:W-:-:S07]  /*1520*/  ISETP.NE.U32.AND P2, PT, R8, 0x1, PT ;  /* 0x000000010800780c */ /* 0x000fce0003f45070 */
[----:B------:R-:W-:Y:S06]  /*1530*/  @!P0 BRA `(.L_x_32) ;  /* 0x0000000000548947 */ /* 0x000fec0003800000 */
[----:B-12---:R-:W-:-:S05]  /*1540*/  IMAD R19, R9, 0x80, R0 ;  /* 0x0000008009137824 */ /* 0x006fca00078e0200 */
[----:B------:R-:W-:-:S13]  /*1550*/  ISETP.GE.AND P0, PT, R19, UR8, PT ;  /* 0x0000000813007c0c */ /* 0x000fda000bf06270 */
[C---:B------:R-:W-:Y:S01]  /*1560*/  @!P0 IMAD.WIDE R12, R19.reuse, 0x8, R4 ;  /* 0x00000008130c8825 */ /* 0x040fe200078e0204 */
[----:B------:R-:W0:Y:S03]  /*1570*/  @!P0 LDC.64 R16, c[0x0][0x388] ;  /* 0x0000e200ff108b82 */ /* 0x000e260000000a00 */
[C---:B------:R-:W-:Y:S02]  /*1580*/  @!P0 IMAD.WIDE R14, R19.reuse, 0x8, R6 ;  /* 0x00000008130e8825 */ /* 0x040fe400078e0206 */
[----:B------:R-:W0:Y:S04]  /*1590*/  @!P0 LDG.E.64 R12, desc[UR20][R12.64] ;  /* 0x000000140c0c8981 */ /* 0x000e28000c1e1b00 */
[----:B------:R-:W0:Y:S01]  /*15a0*/  @!P0 LDG.E.64 R14, desc[UR20][R14.64] ;  /* 0x000000140e0e8981 */ /* 0x000e22000c1e1b00 */
[C---:B------:R-:W-:Y:S01]  /*15b0*/  IADD3 R11, PT, PT, R19.reuse, 0x80, RZ ;  /* 0x00000080130b7810 */ /* 0x040fe20007ffe0ff */
[----:B------:R-:W-:-:S03]  /*15c0*/  @!P0 IMAD.WIDE R18, R19, 0x8, R2 ;  /* 0x0000000813128825 */ /* 0x000fc600078e0202 */
[----:B------:R-:W-:-:S13]  /*15d0*/  ISETP.GE.AND P1, PT, R11, UR8, PT ;  /* 0x000000080b007c0c */ /* 0x000fda000bf26270 */
        /* <DEDUP_REMOVED lines=11> */
.L_x_32:
[----:B------:R-:W-:Y:S05]  /*1690*/  @P2 EXIT ;  /* 0x000000000000294d */ /* 0x000fea0003800000 */
[----:B---3--:R-:W-:-:S04]  /*16a0*/  LEA R11, R9, R0, 0x7 ;  /* 0x00000000090b7211 */ /* 0x008fc800078e38ff */
[----:B------:R-:W-:-:S13]  /*16b0*/  ISETP.GE.AND P0, PT, R11, UR8, PT ;  /* 0x000000080b007c0c */ /* 0x000fda000bf06270 */
        /* <DEDUP_REMOVED lines=10> */
.L_x_33:
        /* <DEDUP_REMOVED lines=10> */
.L_x_36:


//--------------------- .text._ZN3cub18CUB_300001_SM_10006detail11EmptyKernelIvEEvv --------------------------
	.section	.text._ZN3cub18CUB_300001_SM_10006detail11EmptyKernelIvEEvv,"ax",@progbits
	.align	128
        .global         _ZN3cub18CUB_300001_SM_10006detail11EmptyKernelIvEEvv
        .type           _ZN3cub18CUB_300001_SM_10006detail11EmptyKernelIvEEvv,@function
        .size           _ZN3cub18CUB_300001_SM_10006detail11EmptyKernelIvEEvv,(.L_x_37 - _ZN3cub18CUB_300001_SM_10006detail11EmptyKernelIvEEvv)
        .other          _ZN3cub18CUB_300001_SM_10006detail11EmptyKernelIvEEvv,@"STO_CUDA_ENTRY STV_DEFAULT"
_ZN3cub18CUB_300001_SM_10006detail11EmptyKernelIvEEvv:
.text._ZN3cub18CUB_300001_SM_10006detail11EmptyKernelIvEEvv:
[----:B------:R-:W-:Y:S01]  /*0000*/  LDC R1, c[0x0][0x37c] ;  /* 0x0000df00ff017b82 */ /* 0x000fe20000000800 */
[----:B------:R-:W-:Y:S05]  /*0010*/  EXIT ;  /* 0x000000000000794d */ /* 0x000fea0003800000 */
.L_x_34:
        /* <DEDUP_REMOVED lines=14> */
.L_x_37:


//--------------------- .nv.shared.reserved.0     --------------------------
	.section	.nv.shared.reserved.0,"aw",@nobits
	.weak		__nv_reservedSMEM_offset_0_alias
	.size		__nv_reservedSMEM_offset_0_alias, 0, 64
	.other		__nv_reservedSMEM_offset_0_alias,@"STO_CUDA_RESERVED_SHARED STV_DEFAULT"
__nv_reservedSMEM_offset_0_alias:
	.zero		0
	.zero		64


//--------------------- .nv.global                --------------------------
	.section	.nv.global,"aw",@nobits
.nv.global:
	.type		_ZN34_INTERNAL_d1a26958_4_k_cu_c7ac91fc6thrust24THRUST_300001_SM_1000_NS12placeholders2_8E,@object
	.size		_ZN34_INTERNAL_d1a26958_4_k_cu_c7ac91fc6thrust24THRUST_300001_SM_1000_NS12placeholders2_8E,(_ZN34_INTERNAL_d1a26958_4_k_cu_c7ac91fc4cuda3std3__436_GLOBAL__N__d1a26958_4_k_cu_c7ac91fc6ignoreE - _ZN34_INTERNAL_d1a26958_4_k_cu_c7ac91fc6thrust24THRUST_300001_SM_1000_NS12placeholders2_8E)
_ZN34_INTERNAL_d1a26958_4_k_cu_c7ac91fc6thrust24THRUST_300001_SM_1000_NS12placeholders2_8E:
	.zero		1
	.type		_ZN34_INTERNAL_d1a26958_4_k_cu_c7ac91fc4cuda3std3__436_GLOBAL__N__d1a26958_4_k_cu_c7ac91fc6ignoreE,@object
	.size		_ZN34_INTERNAL_d1a26958_4_k_cu_c7ac91fc4cuda3std3__436_GLOBAL__N__d1a26958_4_k_cu_c7ac91fc6ignoreE,(_ZN34_INTERNAL_d1a26958_4_k_cu_c7ac91fc4cuda3std6ranges3__45__cpo4dataE - _ZN34_INTERNAL_d1a26958_4_k_cu_c7ac91fc4cuda3std3__436_GLOBAL__N__d1a26958_4_k_cu_c7ac91fc6ignoreE)
_ZN34_INTERNAL_d1a26958_4_k_cu_c7ac91fc4cuda3std3__436_GLOBAL__N__d1a26958_4_k_cu_c7ac91fc6ignoreE:
	.zero		1
	.type		_ZN34_INTERNAL_d1a26958_4_k_cu_c7ac91fc4cuda3std6ranges3__45__cpo4dataE,@object
	.size		_ZN34_INTERNAL_d1a26958_4_k_cu_c7ac91fc4cuda3std6ranges3__45__cpo4dataE,(_ZN34_INTERNAL_d1a26958_4_k_cu_c7ac91fc6thrust24THRUST_300001_SM_1000_NS6system3cpp3parE - _ZN34_INTERNAL_d1a26958_4_k_cu_c7ac91fc4cuda3std6ranges3__45__cpo4dataE)
_ZN34_INTERNAL_d1a26958_4_k_cu_c7ac91fc4cuda3std6ranges3__45__cpo4dataE:
	.zero		1
	.type		_ZN34_INTERNAL_d1a26958_4_k_cu_c7ac91fc6thrust24THRUST_300001_SM_1000_NS6system3cpp3parE,@object
	.size		_ZN34_INTERNAL_d1a26958_4_k_cu_c7ac91fc6thrust24THRUST_300001_SM_1000_NS6system3cpp3parE,(_ZN34_INTERNAL_d1a26958_4_k_cu_c7ac91fc4cuda3std3__45__cpo5beginE - _ZN34_INTERNAL_d1a26958_4_k_cu_c7ac91fc6thrust24THRUST_300001_SM_1000_NS6system3cpp3parE)
_ZN34_INTERNAL_d1a26958_4_k_cu_c7ac91fc6thrust24THRUST_300001_SM_1000_NS6system3cpp3parE:
	.zero		1
	.type		_ZN34_INTERNAL_d1a26958_4_k_cu_c7ac91fc4cuda3std3__45__cpo5beginE,@object
	.size		_ZN34_INTERNAL_d1a26958_4_k_cu_c7ac91fc4cuda3std3__45__cpo5beginE,(_ZN34_INTERNAL_d1a26958_4_k_cu_c7ac91fc4cuda3std6ranges3__45__cpo5beginE - _ZN34_INTERNAL_d1a26958_4_k_cu_c7ac91fc4cuda3std3__45__cpo5beginE)
_ZN34_INTERNAL_d1a26958_4_k_cu_c7ac91fc4cuda3std3__45__cpo5beginE:
	.zero		1
	.type		_ZN34_INTERNAL_d1a26958_4_k_cu_c7ac91fc4cuda3std6ranges3__45__cpo5beginE,@object
	.size		_ZN34_INTERNAL_d1a26958_4_k_cu_c7ac91fc4cuda3std6ranges3__45__cpo5beginE,(_ZN34_INTERNAL_d1a26958_4_k_cu_c7ac91fc6thrust24THRUST_300001_SM_1000_NS6deviceE - _ZN34_INTERNAL_d1a26958_4_k_cu_c7ac91fc4cuda3std6ranges3__45__cpo5beginE)
_ZN34_INTERNAL_d1a26958_4_k_cu_c7ac91fc4cuda3std6ranges3__45__cpo5beginE:
	.zero		1
	.type		_ZN34_INTERNAL_d1a26958_4_k_cu_c7ac91fc6thrust24THRUST_300001_SM_1000_NS6deviceE,@object
	.size		_ZN34_INTERNAL_d1a26958_4_k_cu_c7ac91fc6thrust24THRUST_300001_SM_1000_NS6deviceE,(_ZN34_INTERNAL_d1a26958_4_k_cu_c7ac91fc4cuda3std3__47nulloptE - _ZN34_INTERNAL_d1a26958_4_k_cu_c7ac91fc6thrust24THRUST_300001_SM_1000_NS6deviceE)
_ZN34_INTERNAL_d1a26958_4_k_cu_c7ac91fc6thrust24THRUST_300001_SM_1000_NS6deviceE:
	.zero		1
	.type		_ZN34_INTERNAL_d1a26958_4_k_cu_c7ac91fc4cuda3std3__47nulloptE,@object
	.size		_ZN34_INTERNAL_d1a26958_4_k_cu_c7ac91fc4cuda3std3__47nulloptE,(_ZN34_INTERNAL_d1a26958_4_k_cu_c7ac91fc4cuda3std6ranges3__45__cpo8distanceE - _ZN34_INTERNAL_d1a26958_4_k_cu_c7ac91fc4cuda3std3__47nulloptE)
_ZN34_INTERNAL_d1a26958_4_k_cu_c7ac91fc4cuda3std3__47nulloptE:
	.zero		1
	.type		_ZN34_INTERNAL_d1a26958_4_k_cu_c7ac91fc4cuda3std6ranges3__45__cpo8distanceE,@object
	.size		_ZN34_INTERNAL_d1a26958_4_k_cu_c7ac91fc4cuda3std6ranges3__45__cpo8distanceE,(_ZN34_INTERNAL_d1a26958_4_k_cu_c7ac91fc6thrust24THRUST_300001_SM_1000_NS12placeholders2_4E - _ZN34_INTERNAL_d1a26958_4_k_cu_c7ac91fc4cuda3std6ranges3__45__cpo8distanceE)
_ZN34_INTERNAL_d1a26958_4_k_cu_c7ac91fc4cuda3std6ranges3__45__cpo8distanceE:
	.zero		1
	.type		_ZN34_INTERNAL_d1a26958_4_k_cu_c7ac91fc6thrust24THRUST_300001_SM_1000_NS12placeholders2_4E,@object
	.size		_ZN34_INTERNAL_d1a26958_4_k_cu_c7ac91fc6thrust24THRUST_300001_SM_1000_NS12placeholders2_4E,(_ZN34_INTERNAL_d1a26958_4_k_cu_c7ac91fc4cuda3std3__45__cpo6rbeginE - _ZN34_INTERNAL_d1a26958_4_k_cu_c7ac91fc6thrust24THRUST_300001_SM_1000_NS12placeholders2_4E)
_ZN34_INTERNAL_d1a26958_4_k_cu_c7ac91fc6thrust24THRUST_300001_SM_1000_NS12placeholders2_4E:
	.zero		1
	.type		_ZN34_INTERNAL_d1a26958_4_k_cu_c7ac91fc4cuda3std3__45__cpo6rbeginE,@object
	.size		_ZN34_INTERNAL_d1a26958_4_k_cu_c7ac91fc4cuda3std3__45__cpo6rbeginE,(_ZN34_INTERNAL_d1a26958_4_k_cu_c7ac91fc4cuda3std6ranges3__45__cpo7advanceE - _ZN34_INTERNAL_d1a26958_4_k_cu_c7ac91fc4cuda3std3__45__cpo6rbeginE)
_ZN34_INTERNAL_d1a26958_4_k_cu_c7ac91fc4cuda3std3__45__cpo6rbeginE:
	.zero		1
	.type		_ZN34_INTERNAL_d1a26958_4_k_cu_c7ac91fc4cuda3std6ranges3__45__cpo7advanceE,@object
	.size		_ZN34_INTERNAL_d1a26958_4_k_cu_c7ac91fc4cuda3std6ranges3__45__cpo7advanceE,(_ZN34_INTERNAL_d1a26958_4_k_cu_c7ac91fc6thrust24THRUST_300001_SM_1000_NS12placeholders3_10E - _ZN34_INTERNAL_d1a26958_4_k_cu_c7ac91fc4cuda3std6ranges3__45__cpo7advanceE)
_ZN34_INTERNAL_d1a26958_4_k_cu_c7ac91fc4cuda3std6ranges3__45__cpo7advanceE:
	.zero		1
	.type		_ZN34_INTERNAL_d1a26958_4_k_cu_c7ac91fc6thrust24THRUST_300001_SM_1000_NS12placeholders3_10E,@object
	.size		_ZN34_INTERNAL_d1a26958_4_k_cu_c7ac91fc6thrust24THRUST_300001_SM_1000_NS12placeholders3_10E,(_ZN34_INTERNAL_d1a26958_4_k_cu_c7ac91fc4cuda3std3__48in_placeE - _ZN34_INTERNAL_d1a26958_4_k_cu_c7ac91fc6thrust24THRUST_300001_SM_1000_NS12placeholders3_10E)
_ZN34_INTERNAL_d1a26958_4_k_cu_c7ac91fc6thrust24THRUST_300001_SM_1000_NS12placeholders3_10E:
	.zero		1
	.type		_ZN34_INTERNAL_d1a26958_4_k_cu_c7ac91fc4cuda3std3__48in_placeE,@object
	.size		_ZN34_INTERNAL_d1a26958_4_k_cu_c7ac91fc4cuda3std3__48in_placeE,(_ZN34_INTERNAL_d1a26958_4_k_cu_c7ac91fc4cuda3std6ranges3__45__cpo4sizeE - _ZN34_INTERNAL_d1a26958_4_k_cu_c7ac91fc4cuda3std3__48in_placeE)
_ZN34_INTERNAL_d1a26958_4_k_cu_c7ac91fc4cuda3std3__48in_placeE:
	.zero		1
	.type		_ZN34_INTERNAL_d1a26958_4_k_cu_c7ac91fc4cuda3std6ranges3__45__cpo4sizeE,@object
	.size		_ZN34_INTERNAL_d1a26958_4_k_cu_c7ac91fc4cuda3std6ranges3__45__cpo4sizeE,(_ZN34_INTERNAL_d1a26958_4_k_cu_c7ac91fc6thrust24THRUST_300001_SM_1000_NS12placeholders2_2E - _ZN34_INTERNAL_d1a26958_4_k_cu_c7ac91fc4cuda3std6ranges3__45__cpo4sizeE)
_ZN34_INTERNAL_d1a26958_4_k_cu_c7ac91fc4cuda3std6ranges3__45__cpo4sizeE:
	.zero		1
	.type		_ZN34_INTERNAL_d1a26958_4_k_cu_c7ac91fc6thrust24THRUST_300001_SM_1000_NS12placeholders2_2E,@object
	.size		_ZN34_INTERNAL_d1a26958_4_k_cu_c7ac91fc6thrust24THRUST_300001_SM_1000_NS12placeholders2_2E,(_ZN34_INTERNAL_d1a26958_4_k_cu_c7ac91fc4cuda3std3__45__cpo6cbeginE - _ZN34_INTERNAL_d1a26958_4_k_cu_c7ac91fc6thrust24THRUST_300001_SM_1000_NS12placeholders2_2E)
_ZN34_INTERNAL_d1a26958_4_k_cu_c7ac91fc6thrust24THRUST_300001_SM_1000_NS12placeholders2_2E:
	.zero		1
	.type		_ZN34_INTERNAL_d1a26958_4_k_cu_c7ac91fc4cuda3std3__45__cpo6cbeginE,@object
	.size		_ZN34_INTERNAL_d1a26958_4_k_cu_c7ac91fc4cuda3std3__45__cpo6cbeginE,(_ZN34_INTERNAL_d1a26958_4_k_cu_c7ac91fc4cuda3std6ranges3__45__cpo6cbeginE - _ZN34_INTERNAL_d1a26958_4_k_cu_c7ac91fc4cuda3std3__45__cpo6cbeginE)
_ZN34_INTERNAL_d1a26958_4_k_cu_c7ac91fc4cuda3std3__45__cpo6cbeginE:
	.zero		1
	.type		_ZN34_INTERNAL_d1a26958_4_k_cu_c7ac91fc4cuda3std6ranges3__45__cpo6cbeginE,@object
	.size		_ZN34_INTERNAL_d1a26958_4_k_cu_c7ac91fc4cuda3std6ranges3__45__cpo6cbeginE,(_ZN34_INTERNAL_d1a26958_4_k_cu_c7ac91fc6thrust24THRUST_300001_SM_1000_NS12placeholders2_6E - _ZN34_INTERNAL_d1a26958_4_k_cu_c7ac91fc4cuda3std6ranges3__45__cpo6cbeginE)
_ZN34_INTERNAL_d1a26958_4_k_cu_c7ac91fc4cuda3std6ranges3__45__cpo6cbeginE:
	.zero		1
	.type		_ZN34_INTERNAL_d1a26958_4_k_cu_c7ac91fc6thrust24THRUST_300001_SM_1000_NS12placeholders2_6E,@object
	.size		_ZN34_INTERNAL_d1a26958_4_k_cu_c7ac91fc6thrust24THRUST_300001_SM_1000_NS12placeholders2_6E,(_ZN34_INTERNAL_d1a26958_4_k_cu_c7ac91fc4cuda3std3__45__cpo7crbeginE - _ZN34_INTERNAL_d1a26958_4_k_cu_c7ac91fc6thrust24THRUST_300001_SM_1000_NS12placeholders2_6E)
_ZN34_INTERNAL_d1a26958_4_k_cu_c7ac91fc6thrust24THRUST_300001_SM_1000_NS12placeholders2_6E:
	.zero		1
	.type		_ZN34_INTERNAL_d1a26958_4_k_cu_c7ac91fc4cuda3std3__45__cpo7crbeginE,@object
	.size		_ZN34_INTERNAL_d1a26958_4_k_cu_c7ac91fc4cuda3std3__45__cpo7crbeginE,(_ZN34_INTERNAL_d1a26958_4_k_cu_c7ac91fc4cuda3std6ranges3__45__cpo4nextE - _ZN34_INTERNAL_d1a26958_4_k_cu_c7ac91fc4cuda3std3__45__cpo7crbeginE)
_ZN34_INTERNAL_d1a26958_4_k_cu_c7ac91fc4cuda3std3__45__cpo7crbeginE:
	.zero		1
	.type		_ZN34_INTERNAL_d1a26958_4_k_cu_c7ac91fc4cuda3std6ranges3__45__cpo4nextE,@object
	.size		_ZN34_INTERNAL_d1a26958_4_k_cu_c7ac91fc4cuda3std6ranges3__45__cpo4nextE,(_ZN34_INTERNAL_d1a26958_4_k_cu_c7ac91fc4cuda3std6ranges3__45__cpo4swapE - _ZN34_INTERNAL_d1a26958_4_k_cu_c7ac91fc4cuda3std6ranges3__45__cpo4nextE)
_ZN34_INTERNAL_d1a26958_4_k_cu_c7ac91fc4cuda3std6ranges3__45__cpo4nextE:
	.zero		1
	.type		_ZN34_INTERNAL_d1a26958_4_k_cu_c7ac91fc4cuda3std6ranges3__45__cpo4swapE,@object
	.size		_ZN34_INTERNAL_d1a26958_4_k_cu_c7ac91fc4cuda3std6ranges3__45__cpo4swapE,(_ZN34_INTERNAL_d1a26958_4_k_cu_c7ac91fc6thrust24THRUST_300001_SM_1000_NS8cuda_cub10par_nosyncE - _ZN34_INTERNAL_d1a26958_4_k_cu_c7ac91fc4cuda3std6ranges3__45__cpo4swapE)
_ZN34_INTERNAL_d1a26958_4_k_cu_c7ac91fc4cuda3std6ranges3__45__cpo4swapE:
	.zero		1
	.type		_ZN34_INTERNAL_d1a26958_4_k_cu_c7ac91fc6thrust24THRUST_300001_SM_1000_NS8cuda_cub10par_nosyncE,@object
	.size		_ZN34_INTERNAL_d1a26958_4_k_cu_c7ac91fc6thrust24THRUST_300001_SM_1000_NS8cuda_cub10par_nosyncE,(_ZN34_INTERNAL_d1a26958_4_k_cu_c7ac91fc6thrust24THRUST_300001_SM_1000_NS3seqE - _ZN34_INTERNAL_d1a26958_4_k_cu_c7ac91fc6thrust24THRUST_300001_SM_1000_NS8cuda_cub10par_nosyncE)
_ZN34_INTERNAL_d1a26958_4_k_cu_c7ac91fc6thrust24THRUST_300001_SM_1000_NS8cuda_cub10par_nosyncE:
	.zero		1
	.type		_ZN34_INTERNAL_d1a26958_4_k_cu_c7ac91fc6thrust24THRUST_300001_SM_1000_NS3seqE,@object
	.size		_ZN34_INTERNAL_d1a26958_4_k_cu_c7ac91fc6thrust24THRUST_300001_SM_1000_NS3seqE,(_ZN34_INTERNAL_d1a26958_4_k_cu_c7ac91fc4cuda3std3__420unreachable_sentinelE - _ZN34_INTERNAL_d1a26958_4_k_cu_c7ac91fc6thrust24THRUST_300001_SM_1000_NS3seqE)
_ZN34_INTERNAL_d1a26958_4_k_cu_c7ac91fc6thrust24THRUST_300001_SM_1000_NS3seqE:
	.zero		1
	.type		_ZN34_INTERNAL_d1a26958_4_k_cu_c7ac91fc4cuda3std3__420unreachable_sentinelE,@object
	.size		_ZN34_INTERNAL_d1a26958_4_k_cu_c7ac91fc4cuda3std3__420unreachable_sentinelE,(_ZN34_INTERNAL_d1a26958_4_k_cu_c7ac91fc4cuda3std6ranges3__45__cpo5ssizeE - _ZN34_INTERNAL_d1a26958_4_k_cu_c7ac91fc4cuda3std3__420unreachable_sentinelE)
_ZN34_INTERNAL_d1a26958_4_k_cu_c7ac91fc4cuda3std3__420unreachable_sentinelE:
	.zero		1
	.type		_ZN34_INTERNAL_d1a26958_4_k_cu_c7ac91fc4cuda3std6ranges3__45__cpo5ssizeE,@object
	.size		_ZN34_INTERNAL_d1a26958_4_k_cu_c7ac91fc4cuda3std6ranges3__45__cpo5ssizeE,(_ZN34_INTERNAL_d1a26958_4_k_cu_c7ac91fc6thrust24THRUST_300001_SM_1000_NS12placeholders2_3E - _ZN34_INTERNAL_d1a26958_4_k_cu_c7ac91fc4cuda3std6ranges3__45__cpo5ssizeE)
_ZN34_INTERNAL_d1a26958_4_k_cu_c7ac91fc4cuda3std6ranges3__45__cpo5ssizeE:
	.zero		1
	.type		_ZN34_INTERNAL_d1a26958_4_k_cu_c7ac91fc6thrust24THRUST_300001_SM_1000_NS12placeholders2_3E,@object
	.size		_ZN34_INTERNAL_d1a26958_4_k_cu_c7ac91fc6thrust24THRUST_300001_SM_1000_NS12placeholders2_3E,(_ZN34_INTERNAL_d1a26958_4_k_cu_c7ac91fc4cuda3std3__45__cpo4cendE - _ZN34_INTERNAL_d1a26958_4_k_cu_c7ac91fc6thrust24THRUST_300001_SM_1000_NS12placeholders2_3E)
_ZN34_INTERNAL_d1a26958_4_k_cu_c7ac91fc6thrust24THRUST_300001_SM_1000_NS12placeholders2_3E:
	.zero		1
	.type		_ZN34_INTERNAL_d1a26958_4_k_cu_c7ac91fc4cuda3std3__45__cpo4cendE,@object
	.size		_ZN34_INTERNAL_d1a26958_4_k_cu_c7ac91fc4cuda3std3__45__cpo4cendE,(_ZN34_INTERNAL_d1a26958_4_k_cu_c7ac91fc4cuda3std6ranges3__45__cpo4cendE - _ZN34_INTERNAL_d1a26958_4_k_cu_c7ac91fc4cuda3std3__45__cpo4cendE)
_ZN34_INTERNAL_d1a26958_4_k_cu_c7ac91fc4cuda3std3__45__cpo4cendE:
	.zero		1
	.type		_ZN34_INTERNAL_d1a26958_4_k_cu_c7ac91fc4cuda3std6ranges3__45__cpo4cendE,@object
	.size		_ZN34_INTERNAL_d1a26958_4_k_cu_c7ac91fc4cuda3std6ranges3__45__cpo4cendE,(_ZN34_INTERNAL_d1a26958_4_k_cu_c7ac91fc6thrust24THRUST_300001_SM_1000_NS12placeholders2_7E - _ZN34_INTERNAL_d1a26958_4_k_cu_c7ac91fc4cuda3std6ranges3__45__cpo4cendE)
_ZN34_INTERNAL_d1a26958_4_k_cu_c7ac91fc4cuda3std6ranges3__45__cpo4cendE:
	.zero		1
	.type		_ZN34_INTERNAL_d1a26958_4_k_cu_c7ac91fc6thrust24THRUST_300001_SM_1000_NS12placeholders2_7E,@object
	.size		_ZN34_INTERNAL_d1a26958_4_k_cu_c7ac91fc6thrust24THRUST_300001_SM_1000_NS12placeholders2_7E,(_ZN34_INTERNAL_d1a26958_4_k_cu_c7ac91fc4cuda3std3__45__cpo5crendE - _ZN34_INTERNAL_d1a26958_4_k_cu_c7ac91fc6thrust24THRUST_300001_SM_1000_NS12placeholders2_7E)
_ZN34_INTERNAL_d1a26958_4_k_cu_c7ac91fc6thrust24THRUST_300001_SM_1000_NS12placeholders2_7E:
	.zero		1
	.type		_ZN34_INTERNAL_d1a26958_4_k_cu_c7ac91fc4cuda3std3__45__cpo5crendE,@object
	.size		_ZN34_INTERNAL_d1a26958_4_k_cu_c7ac91fc4cuda3std3__45__cpo5crendE,(_ZN34_INTERNAL_d1a26958_4_k_cu_c7ac91fc4cuda3std6ranges3__45__cpo4prevE - _ZN34_INTERNAL_d1a26958_4_k_cu_c7ac91fc4cuda3std3__45__cpo5crendE)
_ZN34_INTERNAL_d1a26958_4_k_cu_c7ac91fc4cuda3std3__45__cpo5crendE:
	.zero		1
	.type		_ZN34_INTERNAL_d1a26958_4_k_cu_c7ac91fc4cuda3std6ranges3__45__cpo4prevE,@object
	.size		_ZN34_INTERNAL_d1a26958_4_k_cu_c7ac91fc4cuda3std6ranges3__45__cpo4prevE,(_ZN34_INTERNAL_d1a26958_4_k_cu_c7ac91fc4cuda3std6ranges3__45__cpo9iter_moveE - _ZN34_INTERNAL_d1a26958_4_k_cu_c7ac91fc4cuda3std6ranges3__45__cpo4prevE)
_ZN34_INTERNAL_d1a26958_4_k_cu_c7ac91fc4cuda3std6ranges3__45__cpo4prevE:
	.zero		1
	.type		_ZN34_INTERNAL_d1a26958_4_k_cu_c7ac91fc4cuda3std6ranges3__45__cpo9iter_moveE,@object
	.size		_ZN34_INTERNAL_d1a26958_4_k_cu_c7ac91fc4cuda3std6ranges3__45__cpo9iter_moveE,(_ZN34_INTERNAL_d1a26958_4_k_cu_c7ac91fc6thrust24THRUST_300001_SM_1000_NS6system6detail10sequential3seqE - _ZN34_INTERNAL_d1a26958_4_k_cu_c7ac91fc4cuda3std6ranges3__45__cpo9iter_moveE)
_ZN34_INTERNAL_d1a26958_4_k_cu_c7ac91fc4cuda3std6ranges3__45__cpo9iter_moveE:
	.zero		1
	.type		_ZN34_INTERNAL_d1a26958_4_k_cu_c7ac91fc6thrust24THRUST_300001_SM_1000_NS6system6detail10sequential3seqE,@object
	.size		_ZN34_INTERNAL_d1a26958_4_k_cu_c7ac91fc6thrust24THRUST_300001_SM_1000_NS6system6detail10sequential3seqE,(_ZN34_INTERNAL_d1a26958_4_k_cu_c7ac91fc6thrust24THRUST_300001_SM_1000_NS12placeholders2_9E - _ZN34_INTERNAL_d1a26958_4_k_cu_c7ac91fc6thrust24THRUST_300001_SM_1000_NS6system6detail10sequential3seqE)
_ZN34_INTERNAL_d1a26958_4_k_cu_c7ac91fc6thrust24THRUST_300001_SM_1000_NS6system6detail10sequential3seqE:
	.zero		1
	.type		_ZN34_INTERNAL_d1a26958_4_k_cu_c7ac91fc6thrust24THRUST_300001_SM_1000_NS12placeholders2_9E,@object
	.size		_ZN34_INTERNAL_d1a26958_4_k_cu_c7ac91fc6thrust24THRUST_300001_SM_1000_NS12placeholders2_9E,(_ZN34_INTERNAL_d1a26958_4_k_cu_c7ac91fc4cuda3std3__419piecewise_constructE - _ZN34_INTERNAL_d1a26958_4_k_cu_c7ac91fc6thrust24THRUST_300001_SM_1000_NS12placeholders2_9E)
_ZN34_INTERNAL_d1a26958_4_k_cu_c7ac91fc6thrust24THRUST_300001_SM_1000_NS12placeholders2_9E:
	.zero		1
	.type		_ZN34_INTERNAL_d1a26958_4_k_cu_c7ac91fc4cuda3std3__419piecewise_constructE,@object
	.size		_ZN34_INTERNAL_d1a26958_4_k_cu_c7ac91fc4cuda3std3__419piecewise_constructE,(_ZN34_INTERNAL_d1a26958_4_k_cu_c7ac91fc4cuda3std6ranges3__45__cpo5cdataE - _ZN34_INTERNAL_d1a26958_4_k_cu_c7ac91fc4cuda3std3__419piecewise_constructE)
_ZN34_INTERNAL_d1a26958_4_k_cu_c7ac91fc4cuda3std3__419piecewise_constructE:
	.zero		1
	.type		_ZN34_INTERNAL_d1a26958_4_k_cu_c7ac91fc4cuda3std6ranges3__45__cpo5cdataE,@object
	.size		_ZN34_INTERNAL_d1a26958_4_k_cu_c7ac91fc4cuda3std6ranges3__45__cpo5cdataE,(_ZN34_INTERNAL_d1a26958_4_k_cu_c7ac91fc6thrust24THRUST_300001_SM_1000_NS12placeholders2_1E - _ZN34_INTERNAL_d1a26958_4_k_cu_c7ac91fc4cuda3std6ranges3__45__cpo5cdataE)
_ZN34_INTERNAL_d1a26958_4_k_cu_c7ac91fc4cuda3std6ranges3__45__cpo5cdataE:
	.zero		1
	.type		_ZN34_INTERNAL_d1a26958_4_k_cu_c7ac91fc6thrust24THRUST_300001_SM_1000_NS12placeholders2_1E,@object
	.size		_ZN34_INTERNAL_d1a26958_4_k_cu_c7ac91fc6thrust24THRUST_300001_SM_1000_NS12placeholders2_1E,(_ZN34_INTERNAL_d1a26958_4_k_cu_c7ac91fc4cuda3std3__45__cpo3endE - _ZN34_INTERNAL_d1a26958_4_k_cu_c7ac91fc6thrust24THRUST_300001_SM_1000_NS12placeholders2_1E)
_ZN34_INTERNAL_d1a26958_4_k_cu_c7ac91fc6thrust24THRUST_300001_SM_1000_NS12placeholders2_1E:
	.zero		1
	.type		_ZN34_INTERNAL_d1a26958_4_k_cu_c7ac91fc4cuda3std3__45__cpo3endE,@object
	.size		_ZN34_INTERNAL_d1a26958_4_k_cu_c7ac91fc4cuda3std3__45__cpo3endE,(_ZN34_INTERNAL_d1a26958_4_k_cu_c7ac91fc4cuda3std6ranges3__45__cpo3endE - _ZN34_INTERNAL_d1a26958_4_k_cu_c7ac91fc4cuda3std3__45__cpo3endE)
_ZN34_INTERNAL_d1a26958_4_k_cu_c7ac91fc4cuda3std3__45__cpo3endE:
	.zero		1
	.type		_ZN34_INTERNAL_d1a26958_4_k_cu_c7ac91fc4cuda3std6ranges3__45__cpo3endE,@object
	.size		_ZN34_INTERNAL_d1a26958_4_k_cu_c7ac91fc4cuda3std6ranges3__45__cpo3endE,(_ZN34_INTERNAL_d1a26958_4_k_cu_c7ac91fc6thrust24THRUST_300001_SM_1000_NS12placeholders2_5E - _ZN34_INTERNAL_d1a26958_4_k_cu_c7ac91fc4cuda3std6ranges3__45__cpo3endE)
_ZN34_INTERNAL_d1a26958_4_k_cu_c7ac91fc4cuda3std6ranges3__45__cpo3endE:
	.zero		1
	.type		_ZN34_INTERNAL_d1a26958_4_k_cu_c7ac91fc6thrust24THRUST_300001_SM_1000_NS12placeholders2_5E,@object
	.size		_ZN34_INTERNAL_d1a26958_4_k_cu_c7ac91fc6thrust24THRUST_300001_SM_1000_NS12placeholders2_5E,(_ZN34_INTERNAL_d1a26958_4_k_cu_c7ac91fc4cuda3std3__45__cpo4rendE - _ZN34_INTERNAL_d1a26958_4_k_cu_c7ac91fc6thrust24THRUST_300001_SM_1000_NS12placeholders2_5E)
_ZN34_INTERNAL_d1a26958_4_k_cu_c7ac91fc6thrust24THRUST_300001_SM_1000_NS12placeholders2_5E:
	.zero		1
	.type		_ZN34_INTERNAL_d1a26958_4_k_cu_c7ac91fc4cuda3std3__45__cpo4rendE,@object
	.size		_ZN34_INTERNAL_d1a26958_4_k_cu_c7ac91fc4cuda3std3__45__cpo4rendE,(_ZN34_INTERNAL_d1a26958_4_k_cu_c7ac91fc4cuda3std6ranges3__45__cpo9iter_swapE - _ZN34_INTERNAL_d1a26958_4_k_cu_c7ac91fc4cuda3std3__45__cpo4rendE)
_ZN34_INTERNAL_d1a26958_4_k_cu_c7ac91fc4cuda3std3__45__cpo4rendE:
	.zero		1
	.type		_ZN34_INTERNAL_d1a26958_4_k_cu_c7ac91fc4cuda3std6ranges3__45__cpo9iter_swapE,@object
	.size		_ZN34_INTERNAL_d1a26958_4_k_cu_c7ac91fc4cuda3std6ranges3__45__cpo9iter_swapE,(_ZN34_INTERNAL_d1a26958_4_k_cu_c7ac91fc4cuda3std3__48unexpectE - _ZN34_INTERNAL_d1a26958_4_k_cu_c7ac91fc4cuda3std6ranges3__45__cpo9iter_swapE)
_ZN34_INTERNAL_d1a26958_4_k_cu_c7ac91fc4cuda3std6ranges3__45__cpo9iter_swapE:
	.zero		1
	.type		_ZN34_INTERNAL_d1a26958_4_k_cu_c7ac91fc4cuda3std3__48unexpectE,@object
	.size		_ZN34_INTERNAL_d1a26958_4_k_cu_c7ac91fc4cuda3std3__48unexpectE,(_ZN34_INTERNAL_d1a26958_4_k_cu_c7ac91fc6thrust24THRUST_300001_SM_1000_NS8cuda_cub3parE - _ZN34_INTERNAL_d1a26958_4_k_cu_c7ac91fc4cuda3std3__48unexpectE)
_ZN34_INTERNAL_d1a26958_4_k_cu_c7ac91fc4cuda3std3__48unexpectE:
	.zero		1
	.type		_ZN34_INTERNAL_d1a26958_4_k_cu_c7ac91fc6thrust24THRUST_300001_SM_1000_NS8cuda_cub3parE,@object
	.size		_ZN34_INTERNAL_d1a26958_4_k_cu_c7ac91fc6thrust24THRUST_300001_SM_1000_NS8cuda_cub3parE,(.L_29 - _ZN34_INTERNAL_d1a26958_4_k_cu_c7ac91fc6thrust24THRUST_300001_SM_1000_NS8cuda_cub3parE)
_ZN34_INTERNAL_d1a26958_4_k_cu_c7ac91fc6thrust24THRUST_300001_SM_1000_NS8cuda_cub3parE:
	.zero		1
.L_29:


//--------------------- .nv.constant0._ZN3cub18CUB_300001_SM_10006detail9transform16transform_kernelINS2_10policy_hubILb1EN4cuda3std3__45tupleIJN6thrust24THRUST_300001_SM_1000_NS6detail15normal_iteratorINSA_10device_ptrIdEEEESF_EEEE10policy1000El13daxpy_functorSF_JPdSK_EEEvT0_iT1_T2_DpNS2_10kernel_argIT3_EE --------------------------
	.section	.nv.constant0._ZN3cub18CUB_300001_SM_10006detail9transform16transform_kernelINS2_10policy_hubILb1EN4cuda3std3__45tupleIJN6thrust24THRUST_300001_SM_1000_NS6detail15normal_iteratorINSA_10device_ptrIdEEEESF_EEEE10policy1000El13daxpy_functorSF_JPdSK_EEEvT0_iT1_T2_DpNS2_10kernel_argIT3_EE,"a",@progbits
	.sectionflags	@""
	.align	4
.nv.constant0._ZN3cub18CUB_300001_SM_10006detail9transform16transform_kernelINS2_10policy_hubILb1EN4cuda3std3__45tupleIJN6thrust24THRUST_300001_SM_1000_NS6detail15normal_iteratorINSA_10device_ptrIdEEEESF_EEEE10policy1000El13daxpy_functorSF_JPdSK_EEEvT0_iT1_T2_DpNS2_10kernel_argIT3_EE:
	.zero		960


//--------------------- .nv.constant0._ZN3cub18CUB_300001_SM_10006detail9transform16transform_kernelINS2_10policy_hubILb1EN4cuda3std3__45tupleIJN6thrust24THRUST_300001_SM_1000_NS6detail15normal_iteratorINSA_10device_ptrIdEEEESF_EEEE10policy1000Ei13daxpy_functorSF_JPdSK_EEEvT0_iT1_T2_DpNS2_10kernel_argIT3_EE --------------------------
	.section	.nv.constant0._ZN3cub18CUB_300001_SM_10006detail9transform16transform_kernelINS2_10policy_hubILb1EN4cuda3std3__45tupleIJN6thrust24THRUST_300001_SM_1000_NS6detail15normal_iteratorINSA_10device_ptrIdEEEESF_EEEE10policy1000Ei13daxpy_functorSF_JPdSK_EEEvT0_iT1_T2_DpNS2_10kernel_argIT3_EE,"a",@progbits
	.sectionflags	@""
	.align	4
.nv.constant0._ZN3cub18CUB_300001_SM_10006detail9transform16transform_kernelINS2_10policy_hubILb1EN4cuda3std3__45tupleIJN6thrust24THRUST_300001_SM_1000_NS6detail15normal_iteratorINSA_10device_ptrIdEEEESF_EEEE10policy1000Ei13daxpy_functorSF_JPdSK_EEEvT0_iT1_T2_DpNS2_10kernel_argIT3_EE:
	.zero		952


//--------------------- .nv.constant0._ZN3cub18CUB_300001_SM_10006detail11EmptyKernelIvEEvv --------------------------
	.section	.nv.constant0._ZN3cub18CUB_300001_SM_10006detail11EmptyKernelIvEEvv,"a",@progbits
	.sectionflags	@""
	.align	4
.nv.constant0._ZN3cub18CUB_300001_SM_10006detail11EmptyKernelIvEEvv:
	.zero		896


//--------------------- SYMBOLS --------------------------

	.type		.nv.reservedSmem.offset0,@object
	.size		.nv.reservedSmem.offset0,0x4
